//
// Generated by NVIDIA NVVM Compiler
//
// Compiler Build ID: CL-36424714
// Cuda compilation tools, release 13.0, V13.0.88
// Based on NVVM 20.0.0
//

.version 9.0
.target sm_100
.address_size 64

	// .globl	_Z15cleaning_kernelPiS_iiPKiiddddi
// _ZZ18compute_sum_kernelPKiiidddPxPiE5s_sum has been demoted
// _ZZ18compute_sum_kernelPKiiidddPxPiE7s_count has been demoted
// _ZZ23compute_variance_kernelPKiiiddddPdPiE8s_sq_dev has been demoted
// _ZZ23compute_variance_kernelPKiiiddddPdPiE7s_count has been demoted

.visible .entry _Z15cleaning_kernelPiS_iiPKiiddddi(
	.param .u64 .ptr .align 1 _Z15cleaning_kernelPiS_iiPKiiddddi_param_0,
	.param .u64 .ptr .align 1 _Z15cleaning_kernelPiS_iiPKiiddddi_param_1,
	.param .u32 _Z15cleaning_kernelPiS_iiPKiiddddi_param_2,
	.param .u32 _Z15cleaning_kernelPiS_iiPKiiddddi_param_3,
	.param .u64 .ptr .align 1 _Z15cleaning_kernelPiS_iiPKiiddddi_param_4,
	.param .u32 _Z15cleaning_kernelPiS_iiPKiiddddi_param_5,
	.param .f64 _Z15cleaning_kernelPiS_iiPKiiddddi_param_6,
	.param .f64 _Z15cleaning_kernelPiS_iiPKiiddddi_param_7,
	.param .f64 _Z15cleaning_kernelPiS_iiPKiiddddi_param_8,
	.param .f64 _Z15cleaning_kernelPiS_iiPKiiddddi_param_9,
	.param .u32 _Z15cleaning_kernelPiS_iiPKiiddddi_param_10
)
{
	.reg .pred 	%p<14>;
	.reg .b32 	%r<20>;
	.reg .b64 	%rd<16>;
	.reg .b64 	%fd<31>;

	ld.param.u64 	%rd1, [_Z15cleaning_kernelPiS_iiPKiiddddi_param_0];
	ld.param.u64 	%rd2, [_Z15cleaning_kernelPiS_iiPKiiddddi_param_1];
	ld.param.u32 	%r6, [_Z15cleaning_kernelPiS_iiPKiiddddi_param_2];
	ld.param.u32 	%r7, [_Z15cleaning_kernelPiS_iiPKiiddddi_param_3];
	ld.param.u64 	%rd3, [_Z15cleaning_kernelPiS_iiPKiiddddi_param_4];
	ld.param.u32 	%r8, [_Z15cleaning_kernelPiS_iiPKiiddddi_param_5];
	ld.param.f64 	%fd4, [_Z15cleaning_kernelPiS_iiPKiiddddi_param_6];
	ld.param.f64 	%fd5, [_Z15cleaning_kernelPiS_iiPKiiddddi_param_7];
	ld.param.f64 	%fd6, [_Z15cleaning_kernelPiS_iiPKiiddddi_param_8];
	ld.param.f64 	%fd7, [_Z15cleaning_kernelPiS_iiPKiiddddi_param_9];
	ld.param.u32 	%r9, [_Z15cleaning_kernelPiS_iiPKiiddddi_param_10];
	mov.u32 	%r10, %ctaid.x;
	mov.u32 	%r11, %ntid.x;
	mov.u32 	%r12, %tid.x;
	mad.lo.s32 	%r1, %r10, %r11, %r12;
	add.f64 	%fd1, %fd4, %fd4;
	mul.f64 	%fd2, %fd5, 0d3FE0000000000000;
	div.rn.f64 	%fd8, %fd1, %fd2;
	add.f64 	%fd9, %fd8, 0d3FF0000000000000;
	cvt.rzi.s32.f64 	%r13, %fd9;
	setp.ge.s32 	%p1, %r1, %r13;
	@%p1 bra 	$L__BB0_5;
	cvt.rn.f64.s32 	%fd10, %r1;
	mul.f64 	%fd11, %fd2, %fd10;
	sub.f64 	%fd3, %fd11, %fd4;
	fma.rn.f64 	%fd12, %fd6, %fd3, %fd4;
	fma.rn.f64 	%fd13, %fd7, %fd3, %fd4;
	div.rn.f64 	%fd14, %fd12, %fd5;
	mov.f64 	%fd15, 0d3FE0000000000000;
	copysign.f64 	%fd16, %fd14, %fd15;
	add.rz.f64 	%fd17, %fd14, %fd16;
	cvt.rzi.f64.f64 	%fd18, %fd17;
	cvt.rzi.s64.f64 	%rd4, %fd18;
	cvt.u32.u64 	%r2, %rd4;
	div.rn.f64 	%fd19, %fd13, %fd5;
	copysign.f64 	%fd20, %fd19, %fd15;
	add.rz.f64 	%fd21, %fd19, %fd20;
	cvt.rzi.f64.f64 	%fd22, %fd21;
	cvt.rzi.s64.f64 	%rd5, %fd22;
	cvt.u32.u64 	%r3, %rd5;
	setp.gt.s32 	%p2, %r2, -1;
	setp.gt.s32 	%p3, %r6, %r2;
	and.pred  	%p4, %p2, %p3;
	setp.gt.s32 	%p5, %r3, -1;
	setp.gt.s32 	%p6, %r7, %r3;
	and.pred  	%p7, %p5, %p6;
	and.pred  	%p9, %p4, %p7;
	not.pred 	%p10, %p9;
	@%p10 bra 	$L__BB0_5;
	mad.lo.s32 	%r4, %r7, %r2, %r3;
	cvta.to.global.u64 	%rd6, %rd2;
	mul.wide.s32 	%rd7, %r4, 4;
	add.s64 	%rd8, %rd6, %rd7;
	atom.global.exch.b32 	%r14, [%rd8], %r9;
	setp.eq.s32 	%p11, %r14, %r9;
	@%p11 bra 	$L__BB0_5;
	add.f64 	%fd23, %fd4, %fd3;
	div.rn.f64 	%fd24, %fd23, %fd1;
	cvt.rn.f64.s32 	%fd25, %r8;
	mul.f64 	%fd26, %fd24, %fd25;
	mov.f64 	%fd27, 0d3FE0000000000000;
	copysign.f64 	%fd28, %fd26, %fd27;
	add.rz.f64 	%fd29, %fd26, %fd28;
	cvt.rzi.f64.f64 	%fd30, %fd29;
	cvt.rzi.s64.f64 	%rd9, %fd30;
	cvt.u32.u64 	%r15, %rd9;
	max.s32 	%r16, %r15, 0;
	setp.lt.s32 	%p12, %r16, %r8;
	add.s32 	%r17, %r8, -1;
	selp.b32 	%r18, %r16, %r17, %p12;
	cvta.to.global.u64 	%rd10, %rd3;
	mul.wide.s32 	%rd11, %r18, 4;
	add.s64 	%rd12, %rd10, %rd11;
	ld.global.u32 	%r5, [%rd12];
	setp.lt.s32 	%p13, %r5, 1;
	@%p13 bra 	$L__BB0_5;
	cvta.to.global.u64 	%rd13, %rd1;
	add.s64 	%rd15, %rd13, %rd7;
	atom.global.add.u32 	%r19, [%rd15], %r5;
$L__BB0_5:
	ret;

}
	// .globl	_Z18compute_sum_kernelPKiiidddPxPi
.visible .entry _Z18compute_sum_kernelPKiiidddPxPi(
	.param .u64 .ptr .align 1 _Z18compute_sum_kernelPKiiidddPxPi_param_0,
	.param .u32 _Z18compute_sum_kernelPKiiidddPxPi_param_1,
	.param .u32 _Z18compute_sum_kernelPKiiidddPxPi_param_2,
	.param .f64 _Z18compute_sum_kernelPKiiidddPxPi_param_3,
	.param .f64 _Z18compute_sum_kernelPKiiidddPxPi_param_4,
	.param .f64 _Z18compute_sum_kernelPKiiidddPxPi_param_5,
	.param .u64 .ptr .align 1 _Z18compute_sum_kernelPKiiidddPxPi_param_6,
	.param .u64 .ptr .align 1 _Z18compute_sum_kernelPKiiidddPxPi_param_7
)
{
	.reg .pred 	%p<7>;
	.reg .b32 	%r<33>;
	.reg .b64 	%rd<22>;
	.reg .b64 	%fd<10>;
	// demoted variable
	.shared .align 8 .b8 _ZZ18compute_sum_kernelPKiiidddPxPiE5s_sum[4096];
	// demoted variable
	.shared .align 4 .b8 _ZZ18compute_sum_kernelPKiiidddPxPiE7s_count[2048];
	ld.param.u64 	%rd3, [_Z18compute_sum_kernelPKiiidddPxPi_param_0];
	ld.param.u32 	%r12, [_Z18compute_sum_kernelPKiiidddPxPi_param_1];
	ld.param.u32 	%r10, [_Z18compute_sum_kernelPKiiidddPxPi_param_2];
	ld.param.f64 	%fd1, [_Z18compute_sum_kernelPKiiidddPxPi_param_3];
	ld.param.f64 	%fd2, [_Z18compute_sum_kernelPKiiidddPxPi_param_4];
	ld.param.f64 	%fd3, [_Z18compute_sum_kernelPKiiidddPxPi_param_5];
	ld.param.u64 	%rd4, [_Z18compute_sum_kernelPKiiidddPxPi_param_6];
	ld.param.u64 	%rd5, [_Z18compute_sum_kernelPKiiidddPxPi_param_7];
	mov.u32 	%r1, %tid.x;
	mov.u32 	%r2, %ctaid.x;
	mov.u32 	%r32, %ntid.x;
	mad.lo.s32 	%r4, %r2, %r32, %r1;
	mul.lo.s32 	%r13, %r10, %r12;
	setp.ge.s32 	%p1, %r4, %r13;
	mov.b32 	%r31, 0;
	mov.b64 	%rd21, 0;
	@%p1 bra 	$L__BB1_3;
	div.s32 	%r15, %r4, %r10;
	mul.lo.s32 	%r16, %r15, %r10;
	sub.s32 	%r17, %r4, %r16;
	cvt.rn.f64.s32 	%fd4, %r17;
	sub.f64 	%fd5, %fd4, %fd1;
	cvt.rn.f64.s32 	%fd6, %r15;
	sub.f64 	%fd7, %fd6, %fd2;
	mul.f64 	%fd8, %fd7, %fd7;
	fma.rn.f64 	%fd9, %fd5, %fd5, %fd8;
	setp.gtu.f64 	%p2, %fd9, %fd3;
	@%p2 bra 	$L__BB1_3;
	cvta.to.global.u64 	%rd8, %rd3;
	mul.wide.s32 	%rd9, %r4, 4;
	add.s64 	%rd10, %rd8, %rd9;
	ld.global.s32 	%rd21, [%rd10];
	mov.b32 	%r31, 1;
$L__BB1_3:
	shl.b32 	%r19, %r1, 3;
	mov.u32 	%r20, _ZZ18compute_sum_kernelPKiiidddPxPiE5s_sum;
	add.s32 	%r6, %r20, %r19;
	st.shared.u64 	[%r6], %rd21;
	shl.b32 	%r21, %r1, 2;
	mov.u32 	%r22, _ZZ18compute_sum_kernelPKiiidddPxPiE7s_count;
	add.s32 	%r7, %r22, %r21;
	st.shared.u32 	[%r7], %r31;
	bar.sync 	0;
	setp.lt.u32 	%p3, %r32, 2;
	@%p3 bra 	$L__BB1_7;
$L__BB1_4:
	shr.u32 	%r9, %r32, 1;
	setp.ge.u32 	%p4, %r1, %r9;
	@%p4 bra 	$L__BB1_6;
	shl.b32 	%r23, %r9, 3;
	add.s32 	%r24, %r6, %r23;
	ld.shared.u64 	%rd11, [%r24];
	ld.shared.u64 	%rd12, [%r6];
	add.s64 	%rd13, %rd12, %rd11;
	st.shared.u64 	[%r6], %rd13;
	shl.b32 	%r25, %r9, 2;
	add.s32 	%r26, %r7, %r25;
	ld.shared.u32 	%r27, [%r26];
	ld.shared.u32 	%r28, [%r7];
	add.s32 	%r29, %r28, %r27;
	st.shared.u32 	[%r7], %r29;
$L__BB1_6:
	bar.sync 	0;
	setp.gt.u32 	%p5, %r32, 3;
	mov.u32 	%r32, %r9;
	@%p5 bra 	$L__BB1_4;
$L__BB1_7:
	setp.ne.s32 	%p6, %r1, 0;
	@%p6 bra 	$L__BB1_9;
	ld.shared.u64 	%rd14, [_ZZ18compute_sum_kernelPKiiidddPxPiE5s_sum];
	cvta.to.global.u64 	%rd15, %rd4;
	mul.wide.u32 	%rd16, %r2, 8;
	add.s64 	%rd17, %rd15, %rd16;
	st.global.u64 	[%rd17], %rd14;
	ld.shared.u32 	%r30, [_ZZ18compute_sum_kernelPKiiidddPxPiE7s_count];
	cvta.to.global.u64 	%rd18, %rd5;
	mul.wide.u32 	%rd19, %r2, 4;
	add.s64 	%rd20, %rd18, %rd19;
	st.global.u32 	[%rd20], %r30;
$L__BB1_9:
	ret;

}
	// .globl	_Z23compute_variance_kernelPKiiiddddPdPi
.visible .entry _Z23compute_variance_kernelPKiiiddddPdPi(
	.param .u64 .ptr .align 1 _Z23compute_variance_kernelPKiiiddddPdPi_param_0,
	.param .u32 _Z23compute_variance_kernelPKiiiddddPdPi_param_1,
	.param .u32 _Z23compute_variance_kernelPKiiiddddPdPi_param_2,
	.param .f64 _Z23compute_variance_kernelPKiiiddddPdPi_param_3,
	.param .f64 _Z23compute_variance_kernelPKiiiddddPdPi_param_4,
	.param .f64 _Z23compute_variance_kernelPKiiiddddPdPi_param_5,
	.param .f64 _Z23compute_variance_kernelPKiiiddddPdPi_param_6,
	.param .u64 .ptr .align 1 _Z23compute_variance_kernelPKiiiddddPdPi_param_7,
	.param .u64 .ptr .align 1 _Z23compute_variance_kernelPKiiiddddPdPi_param_8
)
{
	.reg .pred 	%p<7>;
	.reg .b32 	%r<34>;
	.reg .b64 	%rd<13>;
	.reg .b64 	%fd<23>;
	// demoted variable
	.shared .align 8 .b8 _ZZ23compute_variance_kernelPKiiiddddPdPiE8s_sq_dev[4096];
	// demoted variable
	.shared .align 4 .b8 _ZZ23compute_variance_kernelPKiiiddddPdPiE7s_count[2048];
	ld.param.u64 	%rd1, [_Z23compute_variance_kernelPKiiiddddPdPi_param_0];
	ld.param.u32 	%r12, [_Z23compute_variance_kernelPKiiiddddPdPi_param_1];
	ld.param.u32 	%r10, [_Z23compute_variance_kernelPKiiiddddPdPi_param_2];
	ld.param.f64 	%fd3, [_Z23compute_variance_kernelPKiiiddddPdPi_param_3];
	ld.param.f64 	%fd4, [_Z23compute_variance_kernelPKiiiddddPdPi_param_4];
	ld.param.f64 	%fd5, [_Z23compute_variance_kernelPKiiiddddPdPi_param_5];
	ld.param.f64 	%fd6, [_Z23compute_variance_kernelPKiiiddddPdPi_param_6];
	ld.param.u64 	%rd2, [_Z23compute_variance_kernelPKiiiddddPdPi_param_7];
	ld.param.u64 	%rd3, [_Z23compute_variance_kernelPKiiiddddPdPi_param_8];
	mov.u32 	%r1, %tid.x;
	mov.u32 	%r2, %ctaid.x;
	mov.u32 	%r33, %ntid.x;
	mad.lo.s32 	%r4, %r2, %r33, %r1;
	mul.lo.s32 	%r13, %r10, %r12;
	setp.ge.s32 	%p1, %r4, %r13;
	mov.b32 	%r32, 0;
	mov.f64 	%fd22, 0d0000000000000000;
	@%p1 bra 	$L__BB2_3;
	div.s32 	%r15, %r4, %r10;
	mul.lo.s32 	%r16, %r15, %r10;
	sub.s32 	%r17, %r4, %r16;
	cvt.rn.f64.s32 	%fd9, %r17;
	sub.f64 	%fd10, %fd9, %fd3;
	cvt.rn.f64.s32 	%fd11, %r15;
	sub.f64 	%fd12, %fd11, %fd4;
	mul.f64 	%fd13, %fd12, %fd12;
	fma.rn.f64 	%fd14, %fd10, %fd10, %fd13;
	setp.gtu.f64 	%p2, %fd14, %fd5;
	@%p2 bra 	$L__BB2_3;
	cvta.to.global.u64 	%rd4, %rd1;
	mul.wide.s32 	%rd5, %r4, 4;
	add.s64 	%rd6, %rd4, %rd5;
	ld.global.u32 	%r19, [%rd6];
	cvt.rn.f64.s32 	%fd15, %r19;
	sub.f64 	%fd16, %fd15, %fd6;
	mul.f64 	%fd22, %fd16, %fd16;
	mov.b32 	%r32, 1;
$L__BB2_3:
	shl.b32 	%r20, %r1, 3;
	mov.u32 	%r21, _ZZ23compute_variance_kernelPKiiiddddPdPiE8s_sq_dev;
	add.s32 	%r6, %r21, %r20;
	st.shared.f64 	[%r6], %fd22;
	shl.b32 	%r22, %r1, 2;
	mov.u32 	%r23, _ZZ23compute_variance_kernelPKiiiddddPdPiE7s_count;
	add.s32 	%r7, %r23, %r22;
	st.shared.u32 	[%r7], %r32;
	bar.sync 	0;
	setp.lt.u32 	%p3, %r33, 2;
	@%p3 bra 	$L__BB2_7;
$L__BB2_4:
	shr.u32 	%r9, %r33, 1;
	setp.ge.u32 	%p4, %r1, %r9;
	@%p4 bra 	$L__BB2_6;
	shl.b32 	%r24, %r9, 3;
	add.s32 	%r25, %r6, %r24;
	ld.shared.f64 	%fd17, [%r25];
	ld.shared.f64 	%fd18, [%r6];
	add.f64 	%fd19, %fd17, %fd18;
	st.shared.f64 	[%r6], %fd19;
	shl.b32 	%r26, %r9, 2;
	add.s32 	%r27, %r7, %r26;
	ld.shared.u32 	%r28, [%r27];
	ld.shared.u32 	%r29, [%r7];
	add.s32 	%r30, %r29, %r28;
	st.shared.u32 	[%r7], %r30;
$L__BB2_6:
	bar.sync 	0;
	setp.gt.u32 	%p5, %r33, 3;
	mov.u32 	%r33, %r9;
	@%p5 bra 	$L__BB2_4;
$L__BB2_7:
	setp.ne.s32 	%p6, %r1, 0;
	@%p6 bra 	$L__BB2_9;
	ld.shared.f64 	%fd20, [_ZZ23compute_variance_kernelPKiiiddddPdPiE8s_sq_dev];
	cvta.to.global.u64 	%rd7, %rd2;
	mul.wide.u32 	%rd8, %r2, 8;
	add.s64 	%rd9, %rd7, %rd8;
	st.global.f64 	[%rd9], %fd20;
	ld.shared.u32 	%r31, [_ZZ23compute_variance_kernelPKiiiddddPdPiE7s_count];
	cvta.to.global.u64 	%rd10, %rd3;
	mul.wide.u32 	%rd11, %r2, 4;
	add.s64 	%rd12, %rd10, %rd11;
	st.global.u32 	[%rd12], %r31;
$L__BB2_9:
	ret;

}


// ===== COMPILED SASS (sm_100) =====

	.target	sm_100

	.elftype	@"ET_EXEC"


//--------------------- .note.nv.tkinfo           --------------------------
	.section	.note.nv.tkinfo,"",@"SHT_NOTE"
	.sectionflags	@"SHF_NOTE_NV_TKINFO"
	.tkinfo
        /*0018*/ 	.word	0x00000002
        /*0030*/ 	.string	""
        /*0030*/ 	.string	"ptxas"
        /*0030*/ 	.string	"Cuda compilation tools, release 13.0, V13.0.88"
        /*0030*/ 	.string	"Build cuda_13.0.r13.0/compiler.36424714_0"
        /*0030*/ 	.string	"-arch sm_100 -m 64 "



//--------------------- .note.nv.cuinfo           --------------------------
	.section	.note.nv.cuinfo,"",@"SHT_NOTE"
	.sectionflags	@"SHF_NOTE_NV_CUINFO"
        /*0018*/ 	.short	0x0002
        /*001a*/ 	.short	0x0064
        /*001c*/ 	.short	0x0082
	.zero		2


//--------------------- .nv.info                  --------------------------
	.section	.nv.info,"",@"SHT_CUDA_INFO"
	.align	4


	//----- nvinfo : EIATTR_REGCOUNT
	.align		4
        /*0000*/ 	.byte	0x04, 0x2f
        /*0002*/ 	.short	(.L_1 - .L_0)
	.align		4
.L_0:
        /*0004*/ 	.word	index@(_Z15cleaning_kernelPiS_iiPKiiddddi)
        /*0008*/ 	.word	0x00000020


	//----- nvinfo : EIATTR_FRAME_SIZE
	.align		4
.L_1:
        /*000c*/ 	.byte	0x04, 0x11
        /*000e*/ 	.short	(.L_3 - .L_2)
	.align		4
.L_2:
        /*0010*/ 	.word	index@($__internal_0_$__cuda_sm20_div_rn_f64_full)
        /*0014*/ 	.word	0x00000000


	//----- nvinfo : EIATTR_FRAME_SIZE
	.align		4
.L_3:
        /*0018*/ 	.byte	0x04, 0x11
        /*001a*/ 	.short	(.L_5 - .L_4)
	.align		4
.L_4:
        /*001c*/ 	.word	index@(_Z15cleaning_kernelPiS_iiPKiiddddi)
        /*0020*/ 	.word	0x00000000


	//----- nvinfo : EIATTR_REGCOUNT
	.align		4
.L_5:
        /*0024*/ 	.byte	0x04, 0x2f
        /*0026*/ 	.short	(.L_7 - .L_6)
	.align		4
.L_6:
        /*0028*/ 	.word	index@(_Z18compute_sum_kernelPKiiidddPxPi)
        /*002c*/ 	.word	0x00000012


	//----- nvinfo : EIATTR_FRAME_SIZE
	.align		4
.L_7:
        /*0030*/ 	.byte	0x04, 0x11
        /*0032*/ 	.short	(.L_9 - .L_8)
	.align		4
.L_8:
        /*0034*/ 	.word	index@(_Z18compute_sum_kernelPKiiidddPxPi)
        /*0038*/ 	.word	0x00000000


	//----- nvinfo : EIATTR_REGCOUNT
	.align		4
.L_9:
        /*003c*/ 	.byte	0x04, 0x2f
        /*003e*/ 	.short	(.L_11 - .L_10)
	.align		4
.L_10:
        /*0040*/ 	.word	index@(_Z23compute_variance_kernelPKiiiddddPdPi)
        /*0044*/ 	.word	0x00000012


	//----- nvinfo : EIATTR_FRAME_SIZE
	.align		4
.L_11:
        /*0048*/ 	.byte	0x04, 0x11
        /*004a*/ 	.short	(.L_13 - .L_12)
	.align		4
.L_12:
        /*004c*/ 	.word	index@(_Z23compute_variance_kernelPKiiiddddPdPi)
        /*0050*/ 	.word	0x00000000


	//----- nvinfo : EIATTR_MIN_STACK_SIZE
	.align		4
.L_13:
        /*0054*/ 	.byte	0x04, 0x12
        /*0056*/ 	.short	(.L_15 - .L_14)
	.align		4
.L_14:
        /*0058*/ 	.word	index@(_Z23compute_variance_kernelPKiiiddddPdPi)
        /*005c*/ 	.word	0x00000000


	//----- nvinfo : EIATTR_MIN_STACK_SIZE
	.align		4
.L_15:
        /*0060*/ 	.byte	0x04, 0x12
        /*0062*/ 	.short	(.L_17 - .L_16)
	.align		4
.L_16:
        /*0064*/ 	.word	index@(_Z18compute_sum_kernelPKiiidddPxPi)
        /*0068*/ 	.word	0x00000000


	//----- nvinfo : EIATTR_MIN_STACK_SIZE
	.align		4
.L_17:
        /*006c*/ 	.byte	0x04, 0x12
        /*006e*/ 	.short	(.L_19 - .L_18)
	.align		4
.L_18:
        /*0070*/ 	.word	index@(_Z15cleaning_kernelPiS_iiPKiiddddi)
        /*0074*/ 	.word	0x00000000
.L_19:


//--------------------- .nv.compat                --------------------------
	.section	.nv.compat,"",@"SHT_CUDA_COMPAT_INFO"
	.align	4
        /*0000*/ 	.byte	0x02, 0x09, 0x00, 0x00, 0x02, 0x02, 0x01, 0x00, 0x02, 0x05, 0x05, 0x00, 0x03, 0x07, 0x01, 0x01
        /*0010*/ 	.byte	0x02, 0x03, 0x00, 0x00, 0x02, 0x06, 0x01, 0x00, 0x04, 0x0b, 0x08, 0x00, 0x01, 0x00, 0x00, 0x00
        /*0020*/ 	.byte	0x00, 0x00, 0x00, 0x00


//--------------------- .nv.info._Z23compute_variance_kernelPKiiiddddPdPi --------------------------
	.section	.nv.info._Z23compute_variance_kernelPKiiiddddPdPi,"",@"SHT_CUDA_INFO"
	.sectionflags	@""
	.align	4


	//----- nvinfo : EIATTR_CUDA_API_VERSION
	.align		4
        /*0000*/ 	.byte	0x04, 0x37
        /*0002*/ 	.short	(.L_21 - .L_20)
.L_20:
        /*0004*/ 	.word	0x00000082


	//----- nvinfo : EIATTR_KPARAM_INFO
	.align		4
.L_21:
        /*0008*/ 	.byte	0x04, 0x17
        /*000a*/ 	.short	(.L_23 - .L_22)
.L_22:
        /*000c*/ 	.word	0x00000000
        /*0010*/ 	.short	0x0008
        /*0012*/ 	.short	0x0038
        /*0014*/ 	.byte	0x00, 0xf5, 0x21, 0x00


	//----- nvinfo : EIATTR_KPARAM_INFO
	.align		4
.L_23:
        /*0018*/ 	.byte	0x04, 0x17
        /*001a*/ 	.short	(.L_25 - .L_24)
.L_24:
        /*001c*/ 	.word	0x00000000
        /*0020*/ 	.short	0x0007
        /*0022*/ 	.short	0x0030
        /*0024*/ 	.byte	0x00, 0xf5, 0x21, 0x00


	//----- nvinfo : EIATTR_KPARAM_INFO
	.align		4
.L_25:
        /*0028*/ 	.byte	0x04, 0x17
        /*002a*/ 	.short	(.L_27 - .L_26)
.L_26:
        /*002c*/ 	.word	0x00000000
        /*0030*/ 	.short	0x0006
        /*0032*/ 	.short	0x0028
        /*0034*/ 	.byte	0x00, 0xf0, 0x21, 0x00


	//----- nvinfo : EIATTR_KPARAM_INFO
	.align		4
.L_27:
        /*0038*/ 	.byte	0x04, 0x17
        /*003a*/ 	.short	(.L_29 - .L_28)
.L_28:
        /*003c*/ 	.word	0x00000000
        /*0040*/ 	.short	0x0005
        /*0042*/ 	.short	0x0020
        /*0044*/ 	.byte	0x00, 0xf0, 0x21, 0x00


	//----- nvinfo : EIATTR_KPARAM_INFO
	.align		4
.L_29:
        /*0048*/ 	.byte	0x04, 0x17
        /*004a*/ 	.short	(.L_31 - .L_30)
.L_30:
        /*004c*/ 	.word	0x00000000
        /*0050*/ 	.short	0x0004
        /*0052*/ 	.short	0x0018
        /*0054*/ 	.byte	0x00, 0xf0, 0x21, 0x00


	//----- nvinfo : EIATTR_KPARAM_INFO
	.align		4
.L_31:
        /*0058*/ 	.byte	0x04, 0x17
        /*005a*/ 	.short	(.L_33 - .L_32)
.L_32:
        /*005c*/ 	.word	0x00000000
        /*0060*/ 	.short	0x0003
        /*0062*/ 	.short	0x0010
        /*0064*/ 	.byte	0x00, 0xf0, 0x21, 0x00


	//----- nvinfo : EIATTR_KPARAM_INFO
	.align		4
.L_33:
        /*0068*/ 	.byte	0x04, 0x17
        /*006a*/ 	.short	(.L_35 - .L_34)
.L_34:
        /*006c*/ 	.word	0x00000000
        /*0070*/ 	.short	0x0002
        /*0072*/ 	.short	0x000c
        /*0074*/ 	.byte	0x00, 0xf0, 0x11, 0x00


	//----- nvinfo : EIATTR_KPARAM_INFO
	.align		4
.L_35:
        /*0078*/ 	.byte	0x04, 0x17
        /*007a*/ 	.short	(.L_37 - .L_36)
.L_36:
        /*007c*/ 	.word	0x00000000
        /*0080*/ 	.short	0x0001
        /*0082*/ 	.short	0x0008
        /*0084*/ 	.byte	0x00, 0xf0, 0x11, 0x00


	//----- nvinfo : EIATTR_KPARAM_INFO
	.align		4
.L_37:
        /*0088*/ 	.byte	0x04, 0x17
        /*008a*/ 	.short	(.L_39 - .L_38)
.L_38:
        /*008c*/ 	.word	0x00000000
        /*0090*/ 	.short	0x0000
        /*0092*/ 	.short	0x0000
        /*0094*/ 	.byte	0x00, 0xf5, 0x21, 0x00


	//----- nvinfo : EIATTR_SPARSE_MMA_MASK
	.align		4
.L_39:
        /*0098*/ 	.byte	0x03, 0x50
        /*009a*/ 	.short	0x0000


	//----- nvinfo : EIATTR_MAXREG_COUNT
	.align		4
        /*009c*/ 	.byte	0x03, 0x1b
        /*009e*/ 	.short	0x00ff


	//----- nvinfo : EIATTR_NUM_BARRIERS
	.align		4
        /*00a0*/ 	.byte	0x02, 0x4c
        /*00a2*/ 	.byte	0x01
	.zero		1


	//----- nvinfo : EIATTR_MERCURY_ISA_VERSION
	.align		4
        /*00a4*/ 	.byte	0x03, 0x5f
        /*00a6*/ 	.short	0x0101


	//----- nvinfo : EIATTR_VRC_CTA_INIT_COUNT
	.align		4
        /*00a8*/ 	.byte	0x02, 0x4a
	.zero		1
	.zero		1


	//----- nvinfo : EIATTR_EXIT_INSTR_OFFSETS
	.align		4
        /*00ac*/ 	.byte	0x04, 0x1c
        /*00ae*/ 	.short	(.L_41 - .L_40)


	//   ....[0]....
.L_40:
        /*00b0*/ 	.word	0x000005b0


	//   ....[1]....
        /*00b4*/ 	.word	0x00000670


	//----- nvinfo : EIATTR_CRS_STACK_SIZE
	.align		4
.L_41:
        /*00b8*/ 	.byte	0x04, 0x1e
        /*00ba*/ 	.short	(.L_43 - .L_42)
.L_42:
        /*00bc*/ 	.word	0x00000000


	//----- nvinfo : EIATTR_CBANK_PARAM_SIZE
	.align		4
.L_43:
        /*00c0*/ 	.byte	0x03, 0x19
        /*00c2*/ 	.short	0x0040


	//----- nvinfo : EIATTR_PARAM_CBANK
	.align		4
        /*00c4*/ 	.byte	0x04, 0x0a
        /*00c6*/ 	.short	(.L_45 - .L_44)
	.align		4
.L_44:
        /*00c8*/ 	.word	index@(.nv.constant0._Z23compute_variance_kernelPKiiiddddPdPi)
        /*00cc*/ 	.short	0x0380
        /*00ce*/ 	.short	0x0040


	//----- nvinfo : EIATTR_SW_WAR
	.align		4
.L_45:
        /*00d0*/ 	.byte	0x04, 0x36
        /*00d2*/ 	.short	(.L_47 - .L_46)
.L_46:
        /*00d4*/ 	.word	0x00000008
.L_47:


//--------------------- .nv.info._Z18compute_sum_kernelPKiiidddPxPi --------------------------
	.section	.nv.info._Z18compute_sum_kernelPKiiidddPxPi,"",@"SHT_CUDA_INFO"
	.sectionflags	@""
	.align	4


	//----- nvinfo : EIATTR_CUDA_API_VERSION
	.align		4
        /*0000*/ 	.byte	0x04, 0x37
        /*0002*/ 	.short	(.L_49 - .L_48)
.L_48:
        /*0004*/ 	.word	0x00000082


	//----- nvinfo : EIATTR_KPARAM_INFO
	.align		4
.L_49:
        /*0008*/ 	.byte	0x04, 0x17
        /*000a*/ 	.short	(.L_51 - .L_50)
.L_50:
        /*000c*/ 	.word	0x00000000
        /*0010*/ 	.short	0x0007
        /*0012*/ 	.short	0x0030
        /*0014*/ 	.byte	0x00, 0xf5, 0x21, 0x00


	//----- nvinfo : EIATTR_KPARAM_INFO
	.align		4
.L_51:
        /*0018*/ 	.byte	0x04, 0x17
        /*001a*/ 	.short	(.L_53 - .L_52)
.L_52:
        /*001c*/ 	.word	0x00000000
        /*0020*/ 	.short	0x0006
        /*0022*/ 	.short	0x0028
        /*0024*/ 	.byte	0x00, 0xf5, 0x21, 0x00


	//----- nvinfo : EIATTR_KPARAM_INFO
	.align		4
.L_53:
        /*0028*/ 	.byte	0x04, 0x17
        /*002a*/ 	.short	(.L_55 - .L_54)
.L_54:
        /*002c*/ 	.word	0x00000000
        /*0030*/ 	.short	0x0005
        /*0032*/ 	.short	0x0020
        /*0034*/ 	.byte	0x00, 0xf0, 0x21, 0x00


	//----- nvinfo : EIATTR_KPARAM_INFO
	.align		4
.L_55:
        /*0038*/ 	.byte	0x04, 0x17
        /*003a*/ 	.short	(.L_57 - .L_56)
.L_56:
        /*003c*/ 	.word	0x00000000
        /*0040*/ 	.short	0x0004
        /*0042*/ 	.short	0x0018
        /*0044*/ 	.byte	0x00, 0xf0, 0x21, 0x00


	//----- nvinfo : EIATTR_KPARAM_INFO
	.align		4
.L_57:
        /*0048*/ 	.byte	0x04, 0x17
        /*004a*/ 	.short	(.L_59 - .L_58)
.L_58:
        /*004c*/ 	.word	0x00000000
        /*0050*/ 	.short	0x0003
        /*0052*/ 	.short	0x0010
        /*0054*/ 	.byte	0x00, 0xf0, 0x21, 0x00


	//----- nvinfo : EIATTR_KPARAM_INFO
	.align		4
.L_59:
        /*0058*/ 	.byte	0x04, 0x17
        /*005a*/ 	.short	(.L_61 - .L_60)
.L_60:
        /*005c*/ 	.word	0x00000000
        /*0060*/ 	.short	0x0002
        /*0062*/ 	.short	0x000c
        /*0064*/ 	.byte	0x00, 0xf0, 0x11, 0x00


	//----- nvinfo : EIATTR_KPARAM_INFO
	.align		4
.L_61:
        /*0068*/ 	.byte	0x04, 0x17
        /*006a*/ 	.short	(.L_63 - .L_62)
.L_62:
        /*006c*/ 	.word	0x00000000
        /*0070*/ 	.short	0x0001
        /*0072*/ 	.short	0x0008
        /*0074*/ 	.byte	0x00, 0xf0, 0x11, 0x00


	//----- nvinfo : EIATTR_KPARAM_INFO
	.align		4
.L_63:
        /*0078*/ 	.byte	0x04, 0x17
        /*007a*/ 	.short	(.L_65 - .L_64)
.L_64:
        /*007c*/ 	.word	0x00000000
        /*0080*/ 	.short	0x0000
        /*0082*/ 	.short	0x0000
        /*0084*/ 	.byte	0x00, 0xf5, 0x21, 0x00


	//----- nvinfo : EIATTR_SPARSE_MMA_MASK
	.align		4
.L_65:
        /*0088*/ 	.byte	0x03, 0x50
        /*008a*/ 	.short	0x0000


	//----- nvinfo : EIATTR_MAXREG_COUNT
	.align		4
        /*008c*/ 	.byte	0x03, 0x1b
        /*008e*/ 	.short	0x00ff


	//----- nvinfo : EIATTR_NUM_BARRIERS
	.align		4
        /*0090*/ 	.byte	0x02, 0x4c
        /*0092*/ 	.byte	0x01
	.zero		1


	//----- nvinfo : EIATTR_MERCURY_ISA_VERSION
	.align		4
        /*0094*/ 	.byte	0x03, 0x5f
        /*0096*/ 	.short	0x0101


	//----- nvinfo : EIATTR_VRC_CTA_INIT_COUNT
	.align		4
        /*0098*/ 	.byte	0x02, 0x4a
	.zero		1
	.zero		1


	//----- nvinfo : EIATTR_EXIT_INSTR_OFFSETS
	.align		4
        /*009c*/ 	.byte	0x04, 0x1c
        /*009e*/ 	.short	(.L_67 - .L_66)


	//   ....[0]....
.L_66:
        /*00a0*/ 	.word	0x00000590


	//   ....[1]....
        /*00a4*/ 	.word	0x00000650


	//----- nvinfo : EIATTR_CRS_STACK_SIZE
	.align		4
.L_67:
        /*00a8*/ 	.byte	0x04, 0x1e
        /*00aa*/ 	.short	(.L_69 - .L_68)
.L_68:
        /*00ac*/ 	.word	0x00000000


	//----- nvinfo : EIATTR_CBANK_PARAM_SIZE
	.align		4
.L_69:
        /*00b0*/ 	.byte	0x03, 0x19
        /*00b2*/ 	.short	0x0038


	//----- nvinfo : EIATTR_PARAM_CBANK
	.align		4
        /*00b4*/ 	.byte	0x04, 0x0a
        /*00b6*/ 	.short	(.L_71 - .L_70)
	.align		4
.L_70:
        /*00b8*/ 	.word	index@(.nv.constant0._Z18compute_sum_kernelPKiiidddPxPi)
        /*00bc*/ 	.short	0x0380
        /*00be*/ 	.short	0x0038


	//----- nvinfo : EIATTR_SW_WAR
	.align		4
.L_71:
        /*00c0*/ 	.byte	0x04, 0x36
        /*00c2*/ 	.short	(.L_73 - .L_72)
.L_72:
        /*00c4*/ 	.word	0x00000008
.L_73:


//--------------------- .nv.info._Z15cleaning_kernelPiS_iiPKiiddddi --------------------------
	.section	.nv.info._Z15cleaning_kernelPiS_iiPKiiddddi,"",@"SHT_CUDA_INFO"
	.sectionflags	@""
	.align	4


	//----- nvinfo : EIATTR_CUDA_API_VERSION
	.align		4
        /*0000*/ 	.byte	0x04, 0x37
        /*0002*/ 	.short	(.L_75 - .L_74)
.L_74:
        /*0004*/ 	.word	0x00000082


	//----- nvinfo : EIATTR_KPARAM_INFO
	.align		4
.L_75:
        /*0008*/ 	.byte	0x04, 0x17
        /*000a*/ 	.short	(.L_77 - .L_76)
.L_76:
        /*000c*/ 	.word	0x00000000
        /*0010*/ 	.short	0x000a
        /*0012*/ 	.short	0x0048
        /*0014*/ 	.byte	0x00, 0xf0, 0x11, 0x00


	//----- nvinfo : EIATTR_KPARAM_INFO
	.align		4
.L_77:
        /*0018*/ 	.byte	0x04, 0x17
        /*001a*/ 	.short	(.L_79 - .L_78)
.L_78:
        /*001c*/ 	.word	0x00000000
        /*0020*/ 	.short	0x0009
        /*0022*/ 	.short	0x0040
        /*0024*/ 	.byte	0x00, 0xf0, 0x21, 0x00


	//----- nvinfo : EIATTR_KPARAM_INFO
	.align		4
.L_79:
        /*0028*/ 	.byte	0x04, 0x17
        /*002a*/ 	.short	(.L_81 - .L_80)
.L_80:
        /*002c*/ 	.word	0x00000000
        /*0030*/ 	.short	0x0008
        /*0032*/ 	.short	0x0038
        /*0034*/ 	.byte	0x00, 0xf0, 0x21, 0x00


	//----- nvinfo : EIATTR_KPARAM_INFO
	.align		4
.L_81:
        /*0038*/ 	.byte	0x04, 0x17
        /*003a*/ 	.short	(.L_83 - .L_82)
.L_82:
        /*003c*/ 	.word	0x00000000
        /*0040*/ 	.short	0x0007
        /*0042*/ 	.short	0x0030
        /*0044*/ 	.byte	0x00, 0xf0, 0x21, 0x00


	//----- nvinfo : EIATTR_KPARAM_INFO
	.align		4
.L_83:
        /*0048*/ 	.byte	0x04, 0x17
        /*004a*/ 	.short	(.L_85 - .L_84)
.L_84:
        /*004c*/ 	.word	0x00000000
        /*0050*/ 	.short	0x0006
        /*0052*/ 	.short	0x0028
        /*0054*/ 	.byte	0x00, 0xf0, 0x21, 0x00


	//----- nvinfo : EIATTR_KPARAM_INFO
	.align		4
.L_85:
        /*0058*/ 	.byte	0x04, 0x17
        /*005a*/ 	.short	(.L_87 - .L_86)
.L_86:
        /*005c*/ 	.word	0x00000000
        /*0060*/ 	.short	0x0005
        /*0062*/ 	.short	0x0020
        /*0064*/ 	.byte	0x00, 0xf0, 0x11, 0x00


	//----- nvinfo : EIATTR_KPARAM_INFO
	.align		4
.L_87:
        /*0068*/ 	.byte	0x04, 0x17
        /*006a*/ 	.short	(.L_89 - .L_88)
.L_88:
        /*006c*/ 	.word	0x00000000
        /*0070*/ 	.short	0x0004
        /*0072*/ 	.short	0x0018
        /*0074*/ 	.byte	0x00, 0xf5, 0x21, 0x00


	//----- nvinfo : EIATTR_KPARAM_INFO
	.align		4
.L_89:
        /*0078*/ 	.byte	0x04, 0x17
        /*007a*/ 	.short	(.L_91 - .L_90)
.L_90:
        /*007c*/ 	.word	0x00000000
        /*0080*/ 	.short	0x0003
        /*0082*/ 	.short	0x0014
        /*0084*/ 	.byte	0x00, 0xf0, 0x11, 0x00


	//----- nvinfo : EIATTR_KPARAM_INFO
	.align		4
.L_91:
        /*0088*/ 	.byte	0x04, 0x17
        /*008a*/ 	.short	(.L_93 - .L_92)
.L_92:
        /*008c*/ 	.word	0x00000000
        /*0090*/ 	.short	0x0002
        /*0092*/ 	.short	0x0010
        /*0094*/ 	.byte	0x00, 0xf0, 0x11, 0x00


	//----- nvinfo : EIATTR_KPARAM_INFO
	.align		4
.L_93:
        /*0098*/ 	.byte	0x04, 0x17
        /*009a*/ 	.short	(.L_95 - .L_94)
.L_94:
        /*009c*/ 	.word	0x00000000
        /*00a0*/ 	.short	0x0001
        /*00a2*/ 	.short	0x0008
        /*00a4*/ 	.byte	0x00, 0xf5, 0x21, 0x00


	//----- nvinfo : EIATTR_KPARAM_INFO
	.align		4
.L_95:
        /*00a8*/ 	.byte	0x04, 0x17
        /*00aa*/ 	.short	(.L_97 - .L_96)
.L_96:
        /*00ac*/ 	.word	0x00000000
        /*00b0*/ 	.short	0x0000
        /*00b2*/ 	.short	0x0000
        /*00b4*/ 	.byte	0x00, 0xf5, 0x21, 0x00


	//----- nvinfo : EIATTR_SPARSE_MMA_MASK
	.align		4
.L_97:
        /*00b8*/ 	.byte	0x03, 0x50
        /*00ba*/ 	.short	0x0000


	//----- nvinfo : EIATTR_MAXREG_COUNT
	.align		4
        /*00bc*/ 	.byte	0x03, 0x1b
        /*00be*/ 	.short	0x00ff


	//----- nvinfo : EIATTR_MERCURY_ISA_VERSION
	.align		4
        /*00c0*/ 	.byte	0x03, 0x5f
        /*00c2*/ 	.short	0x0101


	//----- nvinfo : EIATTR_VRC_CTA_INIT_COUNT
	.align		4
        /*00c4*/ 	.byte	0x02, 0x4a
	.zero		1
	.zero		1


	//----- nvinfo : EIATTR_EXIT_INSTR_OFFSETS
	.align		4
        /*00c8*/ 	.byte	0x04, 0x1c
        /*00ca*/ 	.short	(.L_99 - .L_98)


	//   ....[0]....
.L_98:
        /*00cc*/ 	.word	0x00000220


	//   ....[1]....
        /*00d0*/ 	.word	0x000006f0


	//   ....[2]....
        /*00d4*/ 	.word	0x00000780


	//   ....[3]....
        /*00d8*/ 	.word	0x00000a20


	//   ....[4]....
        /*00dc*/ 	.word	0x00000a60


	//----- nvinfo : EIATTR_CRS_STACK_SIZE
	.align		4
.L_99:
        /*00e0*/ 	.byte	0x04, 0x1e
        /*00e2*/ 	.short	(.L_101 - .L_100)
.L_100:
        /*00e4*/ 	.word	0x00000000


	//----- nvinfo : EIATTR_CBANK_PARAM_SIZE
	.align		4
.L_101:
        /*00e8*/ 	.byte	0x03, 0x19
        /*00ea*/ 	.short	0x004c


	//----- nvinfo : EIATTR_PARAM_CBANK
	.align		4
        /*00ec*/ 	.byte	0x04, 0x0a
        /*00ee*/ 	.short	(.L_103 - .L_102)
	.align		4
.L_102:
        /*00f0*/ 	.word	index@(.nv.constant0._Z15cleaning_kernelPiS_iiPKiiddddi)
        /*00f4*/ 	.short	0x0380
        /*00f6*/ 	.short	0x004c


	//----- nvinfo : EIATTR_SW_WAR
	.align		4
.L_103:
        /*00f8*/ 	.byte	0x04, 0x36
        /*00fa*/ 	.short	(.L_105 - .L_104)
.L_104:
        /*00fc*/ 	.word	0x00000008
.L_105:


//--------------------- .nv.callgraph             --------------------------
	.section	.nv.callgraph,"",@"SHT_CUDA_CALLGRAPH"
	.align	4
	.sectionentsize	8
	.align		4
        /*0000*/ 	.word	0x00000000
	.align		4
        /*0004*/ 	.word	0xffffffff
	.align		4
        /*0008*/ 	.word	0x00000000
	.align		4
        /*000c*/ 	.word	0xfffffffe
	.align		4
        /*0010*/ 	.word	0x00000000
	.align		4
        /*0014*/ 	.word	0xfffffffd
	.align		4
        /*0018*/ 	.word	0x00000000
	.align		4
        /*001c*/ 	.word	0xfffffffc


//--------------------- .text._Z23compute_variance_kernelPKiiiddddPdPi --------------------------
	.section	.text._Z23compute_variance_kernelPKiiiddddPdPi,"ax",@progbits
	.align	128
        .global         _Z23compute_variance_kernelPKiiiddddPdPi
        .type           _Z23compute_variance_kernelPKiiiddddPdPi,@function
        .size           _Z23compute_variance_kernelPKiiiddddPdPi,(.L_x_28 - _Z23compute_variance_kernelPKiiiddddPdPi)
        .other          _Z23compute_variance_kernelPKiiiddddPdPi,@"STO_CUDA_ENTRY STV_DEFAULT"
_Z23compute_variance_kernelPKiiiddddPdPi:
.text._Z23compute_variance_kernelPKiiiddddPdPi:
[----:B------:R-:W-:Y:S01]  /*0000*/  LDC R1, c[0x0][0x37c] ;  /* 0x0000df00ff017b82 */ /* 0x000fe20000000800 */
[----:B------:R-:W0:Y:S07]  /*0010*/  S2R R0, SR_TID.X ;  /* 0x0000000000007919 */ /* 0x000e2e0000002100 */
[----:B------:R-:W1:Y:S01]  /*0020*/  LDC.64 R8, c[0x0][0x388] ;  /* 0x0000e200ff087b82 */ /* 0x000e620000000a00 */
[----:B------:R-:W2:Y:S01]  /*0030*/  LDCU UR4, c[0x0][0x360] ;  /* 0x00006c00ff0477ac */ /* 0x000ea20008000800 */
[----:B------:R-:W-:Y:S01]  /*0040*/  BSSY.RECONVERGENT B0, `(.L_x_0) ;  /* 0x0000036000007945 */ /* 0x000fe20003800200 */
[----:B------:R-:W0:Y:S01]  /*0050*/  S2R R3, SR_CTAID.X ;  /* 0x0000000000037919 */ /* 0x000e220000002500 */
[----:B------:R-:W-:Y:S01]  /*0060*/  IMAD.MOV.U32 R7, RZ, RZ, RZ ;  /* 0x000000ffff077224 */ /* 0x000fe200078e00ff */
[----:B------:R-:W3:Y:S01]  /*0070*/  LDCU.64 UR8, c[0x0][0x358] ;  /* 0x00006b00ff0877ac */ /* 0x000ee20008000a00 */
[----:B--2---:R-:W-:-:S02]  /*0080*/  IMAD.U32 R2, RZ, RZ, UR4 ;  /* 0x00000004ff027e24 */ /* 0x004fc4000f8e00ff */
[----:B-1----:R-:W-:Y:S02]  /*0090*/  IMAD R5, R9, R8, RZ ;  /* 0x0000000809057224 */ /* 0x002fe400078e02ff */
[----:B0-----:R-:W-:-:S05]  /*00a0*/  IMAD R6, R3, UR4, R0 ;  /* 0x0000000403067c24 */ /* 0x001fca000f8e0200 */
[----:B------:R-:W-:Y:S02]  /*00b0*/  ISETP.GE.AND P0, PT, R6, R5, PT ;  /* 0x000000050600720c */ /* 0x000fe40003f06270 */
[----:B------:R-:W-:-:S11]  /*00c0*/  CS2R R4, SRZ ;  /* 0x0000000000047805 */ /* 0x000fd6000001ff00 */
[----:B---3--:R-:W-:Y:S05]  /*00d0*/  @P0 BRA `(.L_x_1) ;  /* 0x0000000000b00947 */ /* 0x008fea0003800000 */
[----:B------:R-:W-:Y:S01]  /*00e0*/  IABS R13, R9 ;  /* 0x00000009000d7213 */ /* 0x000fe20000000000 */
[----:B------:R-:W0:Y:S03]  /*00f0*/  LDCU.128 UR4, c[0x0][0x390] ;  /* 0x00007200ff0477ac */ /* 0x000e260008000c00 */
[----:B------:R-:W1:Y:S08]  /*0100*/  I2F.RP R8, R13 ;  /* 0x0000000d00087306 */ /* 0x000e700000209400 */
[----:B-1----:R-:W1:Y:S02]  /*0110*/  MUFU.RCP R8, R8 ;  /* 0x0000000800087308 */ /* 0x002e640000001000 */
[----:B-1----:R-:W-:-:S06]  /*0120*/  IADD3 R10, PT, PT, R8, 0xffffffe, RZ ;  /* 0x0ffffffe080a7810 */ /* 0x002fcc0007ffe0ff */
[----:B------:R1:W2:Y:S02]  /*0130*/  F2I.FTZ.U32.TRUNC.NTZ R11, R10 ;  /* 0x0000000a000b7305 */ /* 0x0002a4000021f000 */
[----:B-1----:R-:W-:Y:S02]  /*0140*/  IMAD.MOV.U32 R10, RZ, RZ, RZ ;  /* 0x000000ffff0a7224 */ /* 0x002fe400078e00ff */
[----:B--2---:R-:W-:-:S04]  /*0150*/  IMAD.MOV R12, RZ, RZ, -R11 ;  /* 0x000000ffff0c7224 */ /* 0x004fc800078e0a0b */
[----:B------:R-:W-:Y:S01]  /*0160*/  IMAD R15, R12, R13, RZ ;  /* 0x0000000d0c0f7224 */ /* 0x000fe200078e02ff */
[----:B------:R-:W-:-:S03]  /*0170*/  IABS R12, R6 ;  /* 0x00000006000c7213 */ /* 0x000fc60000000000 */
[----:B------:R-:W-:-:S06]  /*0180*/  IMAD.HI.U32 R11, R11, R15, R10 ;  /* 0x0000000f0b0b7227 */ /* 0x000fcc00078e000a */
[----:B------:R-:W-:-:S05]  /*0190*/  IMAD.HI.U32 R11, R11, R12, RZ ;  /* 0x0000000c0b0b7227 */ /* 0x000fca00078e00ff */
[----:B------:R-:W-:-:S05]  /*01a0*/  IADD3 R8, PT, PT, -R11, RZ, RZ ;  /* 0x000000ff0b087210 */ /* 0x000fca0007ffe1ff */
[----:B------:R-:W-:-:S05]  /*01b0*/  IMAD R8, R13, R8, R12 ;  /* 0x000000080d087224 */ /* 0x000fca00078e020c */
[----:B------:R-:W-:-:S13]  /*01c0*/  ISETP.GT.U32.AND P2, PT, R13, R8, PT ;  /* 0x000000080d00720c */ /* 0x000fda0003f44070 */
[----:B------:R-:W-:Y:S02]  /*01d0*/  @!P2 IMAD.IADD R8, R8, 0x1, -R13 ;  /* 0x000000010808a824 */ /* 0x000fe400078e0a0d */
[----:B------:R-:W-:Y:S01]  /*01e0*/  @!P2 VIADD R11, R11, 0x1 ;  /* 0x000000010b0ba836 */ /* 0x000fe20000000000 */
[----:B------:R-:W-:Y:S02]  /*01f0*/  ISETP.NE.AND P2, PT, R9, RZ, PT ;  /* 0x000000ff0900720c */ /* 0x000fe40003f45270 */
[----:B------:R-:W-:Y:S02]  /*0200*/  ISETP.GE.U32.AND P0, PT, R8, R13, PT ;  /* 0x0000000d0800720c */ /* 0x000fe40003f06070 */
[----:B------:R-:W-:-:S04]  /*0210*/  LOP3.LUT R8, R6, R9, RZ, 0x3c, !PT ;  /* 0x0000000906087212 */ /* 0x000fc800078e3cff */
[----:B------:R-:W-:-:S07]  /*0220*/  ISETP.GE.AND P1, PT, R8, RZ, PT ;  /* 0x000000ff0800720c */ /* 0x000fce0003f26270 */
[----:B------:R-:W-:-:S05]  /*0230*/  @P0 IADD3 R11, PT, PT, R11, 0x1, RZ ;  /* 0x000000010b0b0810 */ /* 0x000fca0007ffe0ff */
[----:B------:R-:W-:-:S04]  /*0240*/  IMAD.MOV.U32 R12, RZ, RZ, R11 ;  /* 0x000000ffff0c7224 */ /* 0x000fc800078e000b */
[----:B------:R-:W-:Y:S01]  /*0250*/  @!P1 IMAD.MOV R12, RZ, RZ, -R12 ;  /* 0x000000ffff0c9224 */ /* 0x000fe200078e0a0c */
[----:B------:R-:W-:-:S04]  /*0260*/  @!P2 LOP3.LUT R12, RZ, R9, RZ, 0x33, !PT ;  /* 0x00000009ff0ca212 */ /* 0x000fc800078e33ff */
[----:B------:R-:W-:Y:S01]  /*0270*/  IADD3 R13, PT, PT, -R12, RZ, RZ ;  /* 0x000000ff0c0d7210 */ /* 0x000fe20007ffe1ff */
[----:B------:R-:W0:Y:S04]  /*0280*/  I2F.F64 R10, R12 ;  /* 0x0000000c000a7312 */ /* 0x000e280000201c00 */
[----:B------:R-:W-:-:S04]  /*0290*/  IMAD R13, R9, R13, R6 ;  /* 0x0000000d090d7224 */ /* 0x000fc800078e0206 */
[----:B------:R-:W1:Y:S01]  /*02a0*/  I2F.F64 R8, R13 ;  /* 0x0000000d00087312 */ /* 0x000e620000201c00 */
[----:B0-----:R-:W-:Y:S01]  /*02b0*/  DADD R10, R10, -UR6 ;  /* 0x800000060a0a7e29 */ /* 0x001fe20008000000 */
[----:B------:R-:W0:Y:S07]  /*02c0*/  LDCU.64 UR6, c[0x0][0x3a0] ;  /* 0x00007400ff0677ac */ /* 0x000e2e0008000a00 */
[----:B------:R-:W-:Y:S02]  /*02d0*/  DMUL R10, R10, R10 ;  /* 0x0000000a0a0a7228 */ /* 0x000fe40000000000 */
[----:B-1----:R-:W-:-:S08]  /*02e0*/  DADD R8, R8, -UR4 ;  /* 0x8000000408087e29 */ /* 0x002fd00008000000 */
[----:B------:R-:W-:-:S08]  /*02f0*/  DFMA R10, R8, R8, R10 ;  /* 0x00000008080a722b */ /* 0x000fd0000000000a */
[----:B0-----:R-:W-:-:S14]  /*0300*/  DSETP.GTU.AND P0, PT, R10, UR6, PT ;  /* 0x000000060a007e2a */ /* 0x001fdc000bf0c000 */
[----:B------:R-:W-:Y:S05]  /*0310*/  @P0 BRA `(.L_x_1) ;  /* 0x0000000000200947 */ /* 0x000fea0003800000 */
[----:B------:R-:W0:Y:S01]  /*0320*/  LDC.64 R8, c[0x0][0x380] ;  /* 0x0000e000ff087b82 */ /* 0x000e220000000a00 */
[----:B------:R-:W1:Y:S01]  /*0330*/  LDCU.64 UR4, c[0x0][0x3a8] ;  /* 0x00007500ff0477ac */ /* 0x000e620008000a00 */
[----:B0-----:R-:W-:-:S06]  /*0340*/  IMAD.WIDE R8, R6, 0x4, R8 ;  /* 0x0000000406087825 */ /* 0x001fcc00078e0208 */
[----:B------:R-:W2:Y:S01]  /*0350*/  LDG.E R8, desc[UR8][R8.64] ;  /* 0x0000000808087981 */ /* 0x000ea2000c1e1900 */
[----:B------:R-:W-:Y:S01]  /*0360*/  IMAD.MOV.U32 R7, RZ, RZ, 0x1 ;  /* 0x00000001ff077424 */ /* 0x000fe200078e00ff */
[----:B--2---:R-:W1:Y:S02]  /*0370*/  I2F.F64 R4, R8 ;  /* 0x0000000800047312 */ /* 0x004e640000201c00 */
[----:B-1----:R-:W-:-:S08]  /*0380*/  DADD R4, R4, -UR4 ;  /* 0x8000000404047e29 */ /* 0x002fd00008000000 */
[----:B------:R-:W-:-:S11]  /*0390*/  DMUL R4, R4, R4 ;  /* 0x0000000404047228 */ /* 0x000fd60000000000 */
.L_x_1:
[----:B------:R-:W-:Y:S05]  /*03a0*/  BSYNC.RECONVERGENT B0 ;  /* 0x0000000000007941 */ /* 0x000fea0003800200 */
.L_x_0:
[----:B------:R-:W0:Y:S01]  /*03b0*/  S2UR UR6, SR_CgaCtaId ;  /* 0x00000000000679c3 */ /* 0x000e220000008800 */
[----:B------:R-:W-:Y:S01]  /*03c0*/  UMOV UR4, 0x400 ;  /* 0x0000040000047882 */ /* 0x000fe20000000000 */
[----:B------:R-:W-:Y:S01]  /*03d0*/  ISETP.GE.U32.AND P0, PT, R2, 0x2, PT ;  /* 0x000000020200780c */ /* 0x000fe20003f06070 */
[----:B------:R-:W-:Y:S02]  /*03e0*/  UIADD3 UR5, UPT, UPT, UR4, 0x1000, URZ ;  /* 0x0000100004057890 */ /* 0x000fe4000fffe0ff */
[----:B0-----:R-:W-:Y:S02]  /*03f0*/  ULEA UR4, UR6, UR4, 0x18 ;  /* 0x0000000406047291 */ /* 0x001fe4000f8ec0ff */
[----:B------:R-:W-:-:S04]  /*0400*/  ULEA UR5, UR6, UR5, 0x18 ;  /* 0x0000000506057291 */ /* 0x000fc8000f8ec0ff */
[C---:B------:R-:W-:Y:S02]  /*0410*/  LEA R9, R0.reuse, UR4, 0x3 ;  /* 0x0000000400097c11 */ /* 0x040fe4000f8e18ff */
[----:B------:R-:W-:-:S03]  /*0420*/  LEA R8, R0, UR5, 0x2 ;  /* 0x0000000500087c11 */ /* 0x000fc6000f8e10ff */
[----:B------:R0:W-:Y:S04]  /*0430*/  STS.64 [R9], R4 ;  /* 0x0000000409007388 */ /* 0x0001e80000000a00 */
[----:B------:R0:W-:Y:S01]  /*0440*/  STS [R8], R7 ;  /* 0x0000000708007388 */ /* 0x0001e20000000800 */
[----:B------:R-:W-:Y:S06]  /*0450*/  BAR.SYNC.DEFER_BLOCKING 0x0 ;  /* 0x0000000000007b1d */ /* 0x000fec0000010000 */
[----:B------:R-:W-:Y:S05]  /*0460*/  @!P0 BRA `(.L_x_2) ;  /* 0x00000000004c8947 */ /* 0x000fea0003800000 */
.L_x_5:
[----:B------:R-:W-:Y:S01]  /*0470*/  SHF.R.U32.HI R11, RZ, 0x1, R2 ;  /* 0x00000001ff0b7819 */ /* 0x000fe20000011602 */
[----:B------:R-:W-:Y:S03]  /*0480*/  BSSY.RECONVERGENT B0, `(.L_x_3) ;  /* 0x000000d000007945 */ /* 0x000fe60003800200 */
[----:B------:R-:W-:-:S13]  /*0490*/  ISETP.GE.U32.AND P0, PT, R0, R11, PT ;  /* 0x0000000b0000720c */ /* 0x000fda0003f06070 */
[----:B-1----:R-:W-:Y:S05]  /*04a0*/  @P0 BRA `(.L_x_4) ;  /* 0x0000000000280947 */ /* 0x002fea0003800000 */
[C---:B------:R-:W-:Y:S01]  /*04b0*/  IMAD R10, R11.reuse, 0x8, R9 ;  /* 0x000000080b0a7824 */ /* 0x040fe200078e0209 */
[----:B0-----:R-:W-:Y:S04]  /*04c0*/  LDS.64 R6, [R9] ;  /* 0x0000000009067984 */ /* 0x001fe80000000a00 */
[----:B------:R-:W0:Y:S02]  /*04d0*/  LDS.64 R4, [R10] ;  /* 0x000000000a047984 */ /* 0x000e240000000a00 */
[----:B0-----:R-:W-:Y:S01]  /*04e0*/  DADD R4, R4, R6 ;  /* 0x0000000004047229 */ /* 0x001fe20000000006 */
[----:B------:R-:W-:-:S06]  /*04f0*/  LEA R6, R11, R8, 0x2 ;  /* 0x000000080b067211 */ /* 0x000fcc00078e10ff */
[----:B------:R-:W-:Y:S04]  /*0500*/  STS.64 [R9], R4 ;  /* 0x0000000409007388 */ /* 0x000fe80000000a00 */
[----:B------:R-:W-:Y:S04]  /*0510*/  LDS R6, [R6] ;  /* 0x0000000006067984 */ /* 0x000fe80000000800 */
[----:B------:R-:W0:Y:S02]  /*0520*/  LDS R7, [R8] ;  /* 0x0000000008077984 */ /* 0x000e240000000800 */
[----:B0-----:R-:W-:-:S05]  /*0530*/  IMAD.IADD R7, R6, 0x1, R7 ;  /* 0x0000000106077824 */ /* 0x001fca00078e0207 */
[----:B------:R1:W-:Y:S02]  /*0540*/  STS [R8], R7 ;  /* 0x0000000708007388 */ /* 0x0003e40000000800 */
.L_x_4:
[----:B------:R-:W-:Y:S05]  /*0550*/  BSYNC.RECONVERGENT B0 ;  /* 0x0000000000007941 */ /* 0x000fea0003800200 */
.L_x_3:
[----:B------:R-:W-:Y:S01]  /*0560*/  BAR.SYNC.DEFER_BLOCKING 0x0 ;  /* 0x0000000000007b1d */ /* 0x000fe20000010000 */
[----:B------:R-:W-:Y:S02]  /*0570*/  ISETP.GT.U32.AND P0, PT, R2, 0x3, PT ;  /* 0x000000030200780c */ /* 0x000fe40003f04070 */
[----:B------:R-:W-:-:S11]  /*0580*/  MOV R2, R11 ;  /* 0x0000000b00027202 */ /* 0x000fd60000000f00 */
[----:B------:R-:W-:Y:S05]  /*0590*/  @P0 BRA `(.L_x_5) ;  /* 0xfffffffc00b40947 */ /* 0x000fea000383ffff */
.L_x_2:
[----:B------:R-:W-:-:S13]  /*05a0*/  ISETP.NE.AND P0, PT, R0, RZ, PT ;  /* 0x000000ff0000720c */ /* 0x000fda0003f05270 */
[----:B------:R-:W-:Y:S05]  /*05b0*/  @P0 EXIT ;  /* 0x000000000000094d */ /* 0x000fea0003800000 */
[----:B------:R-:W2:Y:S01]  /*05c0*/  S2UR UR5, SR_CgaCtaId ;  /* 0x00000000000579c3 */ /* 0x000ea20000008800 */
[----:B------:R-:W-:-:S07]  /*05d0*/  UMOV UR4, 0x400 ;  /* 0x0000040000047882 */ /* 0x000fce0000000000 */
[----:B01----:R-:W0:Y:S08]  /*05e0*/  LDC.64 R6, c[0x0][0x3b0] ;  /* 0x0000ec00ff067b82 */ /* 0x003e300000000a00 */
[----:B------:R-:W1:Y:S01]  /*05f0*/  LDC.64 R8, c[0x0][0x3b8] ;  /* 0x0000ee00ff087b82 */ /* 0x000e620000000a00 */
[----:B--2---:R-:W-:Y:S01]  /*0600*/  ULEA UR4, UR5, UR4, 0x18 ;  /* 0x0000000405047291 */ /* 0x004fe2000f8ec0ff */
[----:B0-----:R-:W-:-:S08]  /*0610*/  IMAD.WIDE.U32 R6, R3, 0x8, R6 ;  /* 0x0000000803067825 */ /* 0x001fd000078e0006 */
[----:B------:R-:W0:Y:S04]  /*0620*/  LDS.64 R4, [UR4] ;  /* 0x00000004ff047984 */ /* 0x000e280008000a00 */
[----:B------:R-:W2:Y:S01]  /*0630*/  LDS R11, [UR4+0x1000] ;  /* 0x00100004ff0b7984 */ /* 0x000ea20008000800 */
[----:B-1----:R-:W-:-:S03]  /*0640*/  IMAD.WIDE.U32 R2, R3, 0x4, R8 ;  /* 0x0000000403027825 */ /* 0x002fc600078e0008 */
[----:B0-----:R-:W-:Y:S04]  /*0650*/  STG.E.64 desc[UR8][R6.64], R4 ;  /* 0x0000000406007986 */ /* 0x001fe8000c101b08 */
[----:B--2---:R-:W-:Y:S01]  /*0660*/  STG.E desc[UR8][R2.64], R11 ;  /* 0x0000000b02007986 */ /* 0x004fe2000c101908 */
[----:B------:R-:W-:Y:S05]  /*0670*/  EXIT ;  /* 0x000000000000794d */ /* 0x000fea0003800000 */
.L_x_6:
[----:B------:R-:W-:-:S00]  /*0680*/  BRA `(.L_x_6) ;  /* 0xfffffffc00fc7947 */ /* 0x000fc0000383ffff */
[----:B------:R-:W-:-:S00]  /*0690*/  NOP ;  /* 0x0000000000007918 */ /* 0x000fc00000000000 */
        /* <DEDUP_REMOVED lines=14> */
.L_x_28:


//--------------------- .text._Z18compute_sum_kernelPKiiidddPxPi --------------------------
	.section	.text._Z18compute_sum_kernelPKiiidddPxPi,"ax",@progbits
	.align	128
        .global         _Z18compute_sum_kernelPKiiidddPxPi
        .type           _Z18compute_sum_kernelPKiiidddPxPi,@function
        .size           _Z18compute_sum_kernelPKiiidddPxPi,(.L_x_29 - _Z18compute_sum_kernelPKiiidddPxPi)
        .other          _Z18compute_sum_kernelPKiiidddPxPi,@"STO_CUDA_ENTRY STV_DEFAULT"
_Z18compute_sum_kernelPKiiidddPxPi:
.text._Z18compute_sum_kernelPKiiidddPxPi:
        /* <DEDUP_REMOVED lines=18> */
[----:B-1----:R-:W-:-:S06]  /*0120*/  VIADD R10, R8, 0xffffffe ;  /* 0x0ffffffe080a7836 */ /* 0x002fcc0000000000 */
[----:B------:R1:W2:Y:S02]  /*0130*/  F2I.FTZ.U32.TRUNC.NTZ R11, R10 ;  /* 0x0000000a000b7305 */ /* 0x0002a4000021f000 */
[----:B-1----:R-:W-:Y:S01]  /*0140*/  IMAD.MOV.U32 R10, RZ, RZ, RZ ;  /* 0x000000ffff0a7224 */ /* 0x002fe200078e00ff */
[----:B--2---:R-:W-:-:S05]  /*0150*/  IADD3 R12, PT, PT, RZ, -R11, RZ ;  /* 0x8000000bff0c7210 */ /* 0x004fca0007ffe0ff */
[----:B------:R-:W-:Y:S01]  /*0160*/  IMAD R15, R12, R13, RZ ;  /* 0x0000000d0c0f7224 */ /* 0x000fe200078e02ff */
[----:B------:R-:W-:-:S03]  /*0170*/  IABS R12, R6 ;  /* 0x00000006000c7213 */ /* 0x000fc60000000000 */
[----:B------:R-:W-:-:S06]  /*0180*/  IMAD.HI.U32 R11, R11, R15, R10 ;  /* 0x0000000f0b0b7227 */ /* 0x000fcc00078e000a */
[----:B------:R-:W-:-:S04]  /*0190*/  IMAD.HI.U32 R11, R11, R12, RZ ;  /* 0x0000000c0b0b7227 */ /* 0x000fc800078e00ff */
[----:B------:R-:W-:-:S04]  /*01a0*/  IMAD.MOV R8, RZ, RZ, -R11 ;  /* 0x000000ffff087224 */ /* 0x000fc800078e0a0b */
[----:B------:R-:W-:-:S05]  /*01b0*/  IMAD R8, R13, R8, R12 ;  /* 0x000000080d087224 */ /* 0x000fca00078e020c */
[----:B------:R-:W-:-:S13]  /*01c0*/  ISETP.GT.U32.AND P2, PT, R13, R8, PT ;  /* 0x000000080d00720c */ /* 0x000fda0003f44070 */
[-C--:B------:R-:W-:Y:S01]  /*01d0*/  @!P2 IADD3 R8, PT, PT, R8, -R13.reuse, RZ ;  /* 0x8000000d0808a210 */ /* 0x080fe20007ffe0ff */
[----:B------:R-:W-:Y:S01]  /*01e0*/  @!P2 VIADD R11, R11, 0x1 ;  /* 0x000000010b0ba836 */ /* 0x000fe20000000000 */
[----:B------:R-:W-:Y:S02]  /*01f0*/  ISETP.NE.AND P2, PT, R9, RZ, PT ;  /* 0x000000ff0900720c */ /* 0x000fe40003f45270 */
[----:B------:R-:W-:Y:S02]  /*0200*/  ISETP.GE.U32.AND P0, PT, R8, R13, PT ;  /* 0x0000000d0800720c */ /* 0x000fe40003f06070 */
[----:B------:R-:W-:-:S04]  /*0210*/  LOP3.LUT R8, R6, R9, RZ, 0x3c, !PT ;  /* 0x0000000906087212 */ /* 0x000fc800078e3cff */
[----:B------:R-:W-:-:S07]  /*0220*/  ISETP.GE.AND P1, PT, R8, RZ, PT ;  /* 0x000000ff0800720c */ /* 0x000fce0003f26270 */
[----:B------:R-:W-:-:S05]  /*0230*/  @P0 VIADD R11, R11, 0x1 ;  /* 0x000000010b0b0836 */ /* 0x000fca0000000000 */
[----:B------:R-:W-:-:S05]  /*0240*/  MOV R12, R11 ;  /* 0x0000000b000c7202 */ /* 0x000fca0000000f00 */
[----:B------:R-:W-:Y:S01]  /*0250*/  @!P1 IMAD.MOV R12, RZ, RZ, -R12 ;  /* 0x000000ffff0c9224 */ /* 0x000fe200078e0a0c */
[----:B------:R-:W-:-:S04]  /*0260*/  @!P2 LOP3.LUT R12, RZ, R9, RZ, 0x33, !PT ;  /* 0x00000009ff0ca212 */ /* 0x000fc800078e33ff */
[----:B------:R-:W0:Y:S01]  /*0270*/  I2F.F64 R10, R12 ;  /* 0x0000000c000a7312 */ /* 0x000e220000201c00 */
[----:B------:R-:W-:-:S04]  /*0280*/  IMAD.MOV R13, RZ, RZ, -R12 ;  /* 0x000000ffff0d7224 */ /* 0x000fc800078e0a0c */
        /* <DEDUP_REMOVED lines=9> */
[----:B------:R-:W0:Y:S02]  /*0320*/  LDC.64 R8, c[0x0][0x380] ;  /* 0x0000e000ff087b82 */ /* 0x000e240000000a00 */
[----:B0-----:R-:W-:-:S05]  /*0330*/  IMAD.WIDE R8, R6, 0x4, R8 ;  /* 0x0000000406087825 */ /* 0x001fca00078e0208 */
[----:B------:R-:W2:Y:S01]  /*0340*/  LDG.E R4, desc[UR8][R8.64] ;  /* 0x0000000808047981 */ /* 0x000ea2000c1e1900 */
[----:B------:R-:W-:Y:S02]  /*0350*/  MOV R7, 0x1 ;  /* 0x0000000100077802 */ /* 0x000fe40000000f00 */
[----:B--2---:R-:W-:-:S07]  /*0360*/  SHF.R.S32.HI R5, RZ, 0x1f, R4 ;  /* 0x0000001fff057819 */ /* 0x004fce0000011404 */
.L_x_8:
[----:B------:R-:W-:Y:S05]  /*0370*/  BSYNC.RECONVERGENT B0 ;  /* 0x0000000000007941 */ /* 0x000fea0003800200 */
.L_x_7:
        /* <DEDUP_REMOVED lines=12> */
.L_x_12:
[----:B------:R-:W-:Y:S01]  /*0440*/  SHF.R.U32.HI R12, RZ, 0x1, R2 ;  /* 0x00000001ff0c7819 */ /* 0x000fe20000011602 */
[----:B------:R-:W-:Y:S03]  /*0450*/  BSSY.RECONVERGENT B0, `(.L_x_10) ;  /* 0x000000e000007945 */ /* 0x000fe60003800200 */
[----:B------:R-:W-:-:S13]  /*0460*/  ISETP.GE.U32.AND P0, PT, R3, R12, PT ;  /* 0x0000000c0300720c */ /* 0x000fda0003f06070 */
[----:B-1----:R-:W-:Y:S05]  /*0470*/  @P0 BRA `(.L_x_11) ;  /* 0x00000000002c0947 */ /* 0x002fea0003800000 */
[----:B------:R-:W-:Y:S01]  /*0480*/  IMAD R10, R12, 0x8, R9 ;  /* 0x000000080c0a7824 */ /* 0x000fe200078e0209 */
[----:B0-----:R-:W-:Y:S04]  /*0490*/  LDS.64 R6, [R9] ;  /* 0x0000000009067984 */ /* 0x001fe80000000a00 */
[----:B------:R-:W0:Y:S02]  /*04a0*/  LDS.64 R4, [R10] ;  /* 0x000000000a047984 */ /* 0x000e240000000a00 */
[----:B0-----:R-:W-:Y:S02]  /*04b0*/  IADD3 R4, P0, PT, R4, R6, RZ ;  /* 0x0000000604047210 */ /* 0x001fe40007f1e0ff */
[----:B------:R-:W-:-:S03]  /*04c0*/  LEA R6, R12, R8, 0x2 ;  /* 0x000000080c067211 */ /* 0x000fc600078e10ff */
[----:B------:R-:W-:-:S05]  /*04d0*/  IMAD.X R5, R5, 0x1, R7, P0 ;  /* 0x0000000105057824 */ /* 0x000fca00000e0607 */
[----:B------:R-:W-:Y:S04]  /*04e0*/  STS.64 [R9], R4 ;  /* 0x0000000409007388 */ /* 0x000fe80000000a00 */
[----:B------:R-:W-:Y:S04]  /*04f0*/  LDS R6, [R6] ;  /* 0x0000000006067984 */ /* 0x000fe80000000800 */
[----:B------:R-:W0:Y:S02]  /*0500*/  LDS R7, [R8] ;  /* 0x0000000008077984 */ /* 0x000e240000000800 */
[----:B0-----:R-:W-:-:S05]  /*0510*/  IMAD.IADD R7, R6, 0x1, R7 ;  /* 0x0000000106077824 */ /* 0x001fca00078e0207 */
[----:B------:R1:W-:Y:S02]  /*0520*/  STS [R8], R7 ;  /* 0x0000000708007388 */ /* 0x0003e40000000800 */
.L_x_11:
[----:B------:R-:W-:Y:S05]  /*0530*/  BSYNC.RECONVERGENT B0 ;  /* 0x0000000000007941 */ /* 0x000fea0003800200 */
.L_x_10:
[----:B------:R-:W-:Y:S01]  /*0540*/  BAR.SYNC.DEFER_BLOCKING 0x0 ;  /* 0x0000000000007b1d */ /* 0x000fe20000010000 */
[----:B------:R-:W-:Y:S02]  /*0550*/  ISETP.GT.U32.AND P0, PT, R2, 0x3, PT ;  /* 0x000000030200780c */ /* 0x000fe40003f04070 */
[----:B------:R-:W-:-:S11]  /*0560*/  MOV R2, R12 ;  /* 0x0000000c00027202 */ /* 0x000fd60000000f00 */
[----:B------:R-:W-:Y:S05]  /*0570*/  @P0 BRA `(.L_x_12) ;  /* 0xfffffffc00b00947 */ /* 0x000fea000383ffff */
.L_x_9:
[----:B------:R-:W-:-:S13]  /*0580*/  ISETP.NE.AND P0, PT, R3, RZ, PT ;  /* 0x000000ff0300720c */ /* 0x000fda0003f05270 */
[----:B------:R-:W-:Y:S05]  /*0590*/  @P0 EXIT ;  /* 0x000000000000094d */ /* 0x000fea0003800000 */
[----:B------:R-:W2:Y:S01]  /*05a0*/  S2UR UR5, SR_CgaCtaId ;  /* 0x00000000000579c3 */ /* 0x000ea20000008800 */
[----:B------:R-:W-:-:S07]  /*05b0*/  UMOV UR4, 0x400 ;  /* 0x0000040000047882 */ /* 0x000fce0000000000 */
[----:B0-----:R-:W0:Y:S08]  /*05c0*/  LDC.64 R4, c[0x0][0x3a8] ;  /* 0x0000ea00ff047b82 */ /* 0x001e300000000a00 */
[----:B-1----:R-:W1:Y:S01]  /*05d0*/  LDC.64 R6, c[0x0][0x3b0] ;  /* 0x0000ec00ff067b82 */ /* 0x002e620000000a00 */
        /* <DEDUP_REMOVED lines=8> */
.L_x_13:
        /* <DEDUP_REMOVED lines=10> */
.L_x_29:


//--------------------- .text._Z15cleaning_kernelPiS_iiPKiiddddi --------------------------
	.section	.text._Z15cleaning_kernelPiS_iiPKiiddddi,"ax",@progbits
	.align	128
        .global         _Z15cleaning_kernelPiS_iiPKiiddddi
        .type           _Z15cleaning_kernelPiS_iiPKiiddddi,@function
        .size           _Z15cleaning_kernelPiS_iiPKiiddddi,(.L_x_27 - _Z15cleaning_kernelPiS_iiPKiiddddi)
        .other          _Z15cleaning_kernelPiS_iiPKiiddddi,@"STO_CUDA_ENTRY STV_DEFAULT"
_Z15cleaning_kernelPiS_iiPKiiddddi:
.text._Z15cleaning_kernelPiS_iiPKiiddddi:
[----:B------:R-:W-:Y:S08]  /*0000*/  LDC R1, c[0x0][0x37c] ;  /* 0x0000df00ff017b82 */ /* 0x000ff00000000800 */
[----:B------:R-:W0:Y:S01]  /*0010*/  LDC.64 R16, c[0x0][0x3b0] ;  /* 0x0000ec00ff107b82 */ /* 0x000e220000000a00 */
[----:B------:R-:W-:Y:S01]  /*0020*/  IMAD.MOV.U32 R2, RZ, RZ, 0x1 ;  /* 0x00000001ff027424 */ /* 0x000fe200078e00ff */
[----:B------:R-:W1:Y:S06]  /*0030*/  S2R R9, SR_TID.X ;  /* 0x0000000000097919 */ /* 0x000e6c0000002100 */
[----:B------:R-:W2:Y:S08]  /*0040*/  LDC.64 R18, c[0x0][0x3a8] ;  /* 0x0000ea00ff127b82 */ /* 0x000eb00000000a00 */
[----:B------:R-:W1:Y:S01]  /*0050*/  S2UR UR4, SR_CTAID.X ;  /* 0x00000000000479c3 */ /* 0x000e620000002500 */
[----:B0-----:R-:W-:-:S07]  /*0060*/  DMUL R16, R16, 0.5 ;  /* 0x3fe0000010107828 */ /* 0x001fce0000000000 */
[----:B------:R-:W1:Y:S01]  /*0070*/  LDC R14, c[0x0][0x360] ;  /* 0x0000d800ff0e7b82 */ /* 0x000e620000000800 */
[----:B------:R-:W0:Y:S01]  /*0080*/  MUFU.RCP64H R3, R17 ;  /* 0x0000001100037308 */ /* 0x000e220000001800 */
[----:B--2---:R-:W-:-:S10]  /*0090*/  DADD R18, R18, R18 ;  /* 0x0000000012127229 */ /* 0x004fd40000000012 */
[----:B------:R-:W-:Y:S01]  /*00a0*/  FSETP.GEU.AND P1, PT, |R19|, 6.5827683646048100446e-37, PT ;  /* 0x036000001300780b */ /* 0x000fe20003f2e200 */
[----:B0-----:R-:W-:Y:S01]  /*00b0*/  DFMA R4, -R16, R2, 1 ;  /* 0x3ff000001004742b */ /* 0x001fe20000000102 */
[----:B-1----:R-:W-:-:S07]  /*00c0*/  IMAD R14, R14, UR4, R9 ;  /* 0x000000040e0e7c24 */ /* 0x002fce000f8e0209 */
[----:B------:R-:W-:-:S08]  /*00d0*/  DFMA R4, R4, R4, R4 ;  /* 0x000000040404722b */ /* 0x000fd00000000004 */
[----:B------:R-:W-:-:S08]  /*00e0*/  DFMA R4, R2, R4, R2 ;  /* 0x000000040204722b */ /* 0x000fd00000000002 */
[----:B------:R-:W-:-:S08]  /*00f0*/  DFMA R2, -R16, R4, 1 ;  /* 0x3ff000001002742b */ /* 0x000fd00000000104 */
[----:B------:R-:W-:-:S08]  /*0100*/  DFMA R2, R4, R2, R4 ;  /* 0x000000020402722b */ /* 0x000fd00000000004 */
[----:B------:R-:W-:-:S08]  /*0110*/  DMUL R4, R18, R2 ;  /* 0x0000000212047228 */ /* 0x000fd00000000000 */
[----:B------:R-:W-:-:S08]  /*0120*/  DFMA R6, -R16, R4, R18 ;  /* 0x000000041006722b */ /* 0x000fd00000000112 */
[----:B------:R-:W-:-:S10]  /*0130*/  DFMA R2, R2, R6, R4 ;  /* 0x000000060202722b */ /* 0x000fd40000000004 */
[----:B------:R-:W-:-:S05]  /*0140*/  FFMA R0, RZ, R17, R3 ;  /* 0x00000011ff007223 */ /* 0x000fca0000000003 */
[----:B------:R-:W-:-:S13]  /*0150*/  FSETP.GT.AND P0, PT, |R0|, 1.469367938527859385e-39, PT ;  /* 0x001000000000780b */ /* 0x000fda0003f04200 */
[----:B------:R-:W-:Y:S05]  /*0160*/  @P0 BRA P1, `(.L_x_14) ;  /* 0x0000000000200947 */ /* 0x000fea0000800000 */
[----:B------:R-:W-:Y:S01]  /*0170*/  IMAD.MOV.U32 R4, RZ, RZ, R18 ;  /* 0x000000ffff047224 */ /* 0x000fe200078e0012 */
[----:B------:R-:W-:Y:S01]  /*0180*/  MOV R0, 0x1d0 ;  /* 0x000001d000007802 */ /* 0x000fe20000000f00 */
[----:B------:R-:W-:Y:S02]  /*0190*/  IMAD.MOV.U32 R5, RZ, RZ, R19 ;  /* 0x000000ffff057224 */ /* 0x000fe400078e0013 */
[----:B------:R-:W-:Y:S02]  /*01a0*/  IMAD.MOV.U32 R10, RZ, RZ, R16 ;  /* 0x000000ffff0a7224 */ /* 0x000fe400078e0010 */
[----:B------:R-:W-:-:S07]  /*01b0*/  IMAD.MOV.U32 R11, RZ, RZ, R17 ;  /* 0x000000ffff0b7224 */ /* 0x000fce00078e0011 */
[----:B------:R-:W-:Y:S05]  /*01c0*/  CALL.REL.NOINC `($__internal_0_$__cuda_sm20_div_rn_f64_full) ;  /* 0x0000000800287944 */ /* 0x000fea0003c00000 */
[----:B------:R-:W-:Y:S02]  /*01d0*/  IMAD.MOV.U32 R2, RZ, RZ, R4 ;  /* 0x000000ffff027224 */ /* 0x000fe400078e0004 */
[----:B------:R-:W-:-:S07]  /*01e0*/  IMAD.MOV.U32 R3, RZ, RZ, R5 ;  /* 0x000000ffff037224 */ /* 0x000fce00078e0005 */
.L_x_14:
[----:B------:R-:W-:-:S10]  /*01f0*/  DADD R2, R2, 1 ;  /* 0x3ff0000002027429 */ /* 0x000fd40000000000 */
[----:B------:R-:W0:Y:S02]  /*0200*/  F2I.F64.TRUNC R3, R2 ;  /* 0x0000000200037311 */ /* 0x000e24000030d100 */
[----:B0-----:R-:W-:-:S13]  /*0210*/  ISETP.GE.AND P0, PT, R14, R3, PT ;  /* 0x000000030e00720c */ /* 0x001fda0003f06270 */
[----:B------:R-:W-:Y:S05]  /*0220*/  @P0 EXIT ;  /* 0x000000000000094d */ /* 0x000fea0003800000 */
[----:B------:R-:W0:Y:S01]  /*0230*/  LDCU UR4, c[0x0][0x3b4] ;  /* 0x00007680ff0477ac */ /* 0x000e220008000800 */
[----:B------:R-:W1:Y:S01]  /*0240*/  LDC.64 R2, c[0x0][0x3b0] ;  /* 0x0000ec00ff027b82 */ /* 0x000e620000000a00 */
[----:B------:R-:W-:Y:S01]  /*0250*/  IMAD.MOV.U32 R4, RZ, RZ, 0x1 ;  /* 0x00000001ff047424 */ /* 0x000fe200078e00ff */
[----:B------:R-:W2:Y:S01]  /*0260*/  I2F.F64 R14, R14 ;  /* 0x0000000e000e7312 */ /* 0x000ea20000201c00 */
[----:B------:R-:W2:Y:S01]  /*0270*/  LDCU.64 UR6, c[0x0][0x3a8] ;  /* 0x00007500ff0677ac */ /* 0x000ea20008000a00 */
[----:B------:R-:W-:Y:S04]  /*0280*/  BSSY.RECONVERGENT B0, `(.L_x_15) ;  /* 0x000001a000007945 */ /* 0x000fe80003800200 */
[----:B------:R-:W3:Y:S02]  /*0290*/  LDC.64 R10, c[0x0][0x3b8] ;  /* 0x0000ee00ff0a7b82 */ /* 0x000ee40000000a00 */
[----:B0-----:R-:W1:Y:S01]  /*02a0*/  MUFU.RCP64H R5, UR4 ;  /* 0x0000000400057d08 */ /* 0x001e620008001800 */
[----:B--2---:R-:W-:-:S02]  /*02b0*/  DFMA R16, R16, R14, -UR6 ;  /* 0x8000000610107e2b */ /* 0x004fc4000800000e */
[----:B-1----:R-:W-:-:S08]  /*02c0*/  DFMA R6, R4, -R2, 1 ;  /* 0x3ff000000406742b */ /* 0x002fd00000000802 */
[----:B------:R-:W-:-:S08]  /*02d0*/  DFMA R6, R6, R6, R6 ;  /* 0x000000060606722b */ /* 0x000fd00000000006 */
[----:B------:R-:W-:Y:S02]  /*02e0*/  DFMA R6, R4, R6, R4 ;  /* 0x000000060406722b */ /* 0x000fe40000000004 */
[----:B---3--:R-:W-:Y:S01]  /*02f0*/  DFMA R4, R16, R10, UR6 ;  /* 0x0000000610047e2b */ /* 0x008fe2000800000a */
[----:B------:R-:W0:Y:S05]  /*0300*/  LDC.64 R10, c[0x0][0x3c0] ;  /* 0x0000f000ff0a7b82 */ /* 0x000e2a0000000a00 */
[----:B------:R-:W-:-:S04]  /*0310*/  DFMA R8, R6, -R2, 1 ;  /* 0x3ff000000608742b */ /* 0x000fc80000000802 */
[----:B------:R-:W-:-:S04]  /*0320*/  FSETP.GEU.AND P1, PT, |R5|, 6.5827683646048100446e-37, PT ;  /* 0x036000000500780b */ /* 0x000fc80003f2e200 */
[----:B------:R-:W-:-:S08]  /*0330*/  DFMA R8, R6, R8, R6 ;  /* 0x000000080608722b */ /* 0x000fd00000000006 */
[----:B------:R-:W-:Y:S02]  /*0340*/  DMUL R6, R4, R8 ;  /* 0x0000000804067228 */ /* 0x000fe40000000000 */
[----:B0-----:R-:W-:-:S06]  /*0350*/  DFMA R14, R16, R10, UR6 ;  /* 0x00000006100e7e2b */ /* 0x001fcc000800000a */
[----:B------:R-:W-:-:S08]  /*0360*/  DFMA R2, R6, -R2, R4 ;  /* 0x800000020602722b */ /* 0x000fd00000000004 */
[----:B------:R-:W-:-:S10]  /*0370*/  DFMA R2, R8, R2, R6 ;  /* 0x000000020802722b */ /* 0x000fd40000000006 */
[----:B------:R-:W-:-:S05]  /*0380*/  FFMA R0, RZ, UR4, R3 ;  /* 0x00000004ff007c23 */ /* 0x000fca0008000003 */
[----:B------:R-:W-:-:S13]  /*0390*/  FSETP.GT.AND P0, PT, |R0|, 1.469367938527859385e-39, PT ;  /* 0x001000000000780b */ /* 0x000fda0003f04200 */
[----:B------:R-:W-:Y:S05]  /*03a0*/  @P0 BRA P1, `(.L_x_16) ;  /* 0x00000000001c0947 */ /* 0x000fea0000800000 */
[----:B------:R-:W0:Y:S01]  /*03b0*/  LDCU.64 UR4, c[0x0][0x3b0] ;  /* 0x00007600ff0477ac */ /* 0x000e220008000a00 */
[----:B------:R-:W-:Y:S01]  /*03c0*/  MOV R0, 0x400 ;  /* 0x0000040000007802 */ /* 0x000fe20000000f00 */
[----:B0-----:R-:W-:Y:S02]  /*03d0*/  IMAD.U32 R10, RZ, RZ, UR4 ;  /* 0x00000004ff0a7e24 */ /* 0x001fe4000f8e00ff */
[----:B------:R-:W-:-:S07]  /*03e0*/  IMAD.U32 R11, RZ, RZ, UR5 ;  /* 0x00000005ff0b7e24 */ /* 0x000fce000f8e00ff */
[----:B------:R-:W-:Y:S05]  /*03f0*/  CALL.REL.NOINC `($__internal_0_$__cuda_sm20_div_rn_f64_full) ;  /* 0x00000004009c7944 */ /* 0x000fea0003c00000 */
[----:B------:R-:W-:Y:S02]  /*0400*/  IMAD.MOV.U32 R2, RZ, RZ, R4 ;  /* 0x000000ffff027224 */ /* 0x000fe400078e0004 */
[----:B------:R-:W-:-:S07]  /*0410*/  IMAD.MOV.U32 R3, RZ, RZ, R5 ;  /* 0x000000ffff037224 */ /* 0x000fce00078e0005 */
.L_x_16:
[----:B------:R-:W-:Y:S05]  /*0420*/  BSYNC.RECONVERGENT B0 ;  /* 0x0000000000007941 */ /* 0x000fea0003800200 */
.L_x_15:
[----:B------:R-:W0:Y:S01]  /*0430*/  LDCU UR4, c[0x0][0x3b4] ;  /* 0x00007680ff0477ac */ /* 0x000e220008000800 */
[----:B------:R-:W1:Y:S01]  /*0440*/  LDC.64 R8, c[0x0][0x3b0] ;  /* 0x0000ec00ff087b82 */ /* 0x000e620000000a00 */
[----:B------:R-:W-:Y:S01]  /*0450*/  IMAD.MOV.U32 R4, RZ, RZ, 0x1 ;  /* 0x00000001ff047424 */ /* 0x000fe200078e00ff */
[----:B------:R-:W-:Y:S01]  /*0460*/  FSETP.GEU.AND P1, PT, |R15|, 6.5827683646048100446e-37, PT ;  /* 0x036000000f00780b */ /* 0x000fe20003f2e200 */
[----:B------:R-:W-:Y:S01]  /*0470*/  BSSY.RECONVERGENT B0, `(.L_x_17) ;  /* 0x000001b000007945 */ /* 0x000fe20003800200 */
[----:B0-----:R-:W1:Y:S03]  /*0480*/  MUFU.RCP64H R5, UR4 ;  /* 0x0000000400057d08 */ /* 0x001e660008001800 */
[----:B-1----:R-:W-:-:S08]  /*0490*/  DFMA R6, R4, -R8, 1 ;  /* 0x3ff000000406742b */ /* 0x002fd00000000808 */
[----:B------:R-:W-:-:S08]  /*04a0*/  DFMA R6, R6, R6, R6 ;  /* 0x000000060606722b */ /* 0x000fd00000000006 */
[----:B------:R-:W-:-:S08]  /*04b0*/  DFMA R6, R4, R6, R4 ;  /* 0x000000060406722b */ /* 0x000fd00000000004 */
[----:B------:R-:W-:-:S08]  /*04c0*/  DFMA R4, R6, -R8, 1 ;  /* 0x3ff000000604742b */ /* 0x000fd00000000808 */
[----:B------:R-:W-:Y:S01]  /*04d0*/  DFMA R10, R6, R4, R6 ;  /* 0x00000004060a722b */ /* 0x000fe20000000006 */
[----:B------:R-:W-:Y:S02]  /*04e0*/  IMAD.MOV.U32 R5, RZ, RZ, 0x3fe00000 ;  /* 0x3fe00000ff057424 */ /* 0x000fe400078e00ff */
[----:B------:R-:W-:-:S03]  /*04f0*/  IMAD.MOV.U32 R4, RZ, RZ, RZ ;  /* 0x000000ffff047224 */ /* 0x000fc600078e00ff */
[----:B------:R-:W-:Y:S02]  /*0500*/  LOP3.LUT R5, R5, 0x80000000, R3, 0xb8, !PT ;  /* 0x8000000005057812 */ /* 0x000fe400078eb803 */
[----:B------:R-:W-:-:S04]  /*0510*/  DMUL R6, R14, R10 ;  /* 0x0000000a0e067228 */ /* 0x000fc80000000000 */
[----:B------:R-:W-:-:S04]  /*0520*/  DADD.RZ R4, R4, R2 ;  /* 0x0000000004047229 */ /* 0x000fc8000000c002 */
[----:B------:R-:W-:Y:S02]  /*0530*/  DFMA R8, R6, -R8, R14 ;  /* 0x800000080608722b */ /* 0x000fe4000000000e */
[----:B------:R0:W1:Y:S06]  /*0540*/  F2I.S64.F64.TRUNC R28, R4 ;  /* 0x00000004001c7311 */ /* 0x00006c000030d900 */
[----:B------:R-:W-:-:S10]  /*0550*/  DFMA R2, R10, R8, R6 ;  /* 0x000000080a02722b */ /* 0x000fd40000000006 */
[----:B------:R-:W-:-:S05]  /*0560*/  FFMA R0, RZ, UR4, R3 ;  /* 0x00000004ff007c23 */ /* 0x000fca0008000003 */
[----:B------:R-:W-:-:S13]  /*0570*/  FSETP.GT.AND P0, PT, |R0|, 1.469367938527859385e-39, PT ;  /* 0x001000000000780b */ /* 0x000fda0003f04200 */
[----:B01----:R-:W-:Y:S05]  /*0580*/  @P0 BRA P1, `(.L_x_18) ;  /* 0x0000000000240947 */ /* 0x003fea0000800000 */
[----:B------:R-:W0:Y:S01]  /*0590*/  LDCU.64 UR4, c[0x0][0x3b0] ;  /* 0x00007600ff0477ac */ /* 0x000e220008000a00 */
[----:B------:R-:W-:Y:S01]  /*05a0*/  MOV R4, R14 ;  /* 0x0000000e00047202 */ /* 0x000fe20000000f00 */
[----:B------:R-:W-:Y:S01]  /*05b0*/  IMAD.MOV.U32 R5, RZ, RZ, R15 ;  /* 0x000000ffff057224 */ /* 0x000fe200078e000f */
[----:B------:R-:W-:Y:S01]  /*05c0*/  MOV R0, 0x600 ;  /* 0x0000060000007802 */ /* 0x000fe20000000f00 */
[----:B0-----:R-:W-:Y:S02]  /*05d0*/  IMAD.U32 R10, RZ, RZ, UR4 ;  /* 0x00000004ff0a7e24 */ /* 0x001fe4000f8e00ff */
[----:B------:R-:W-:-:S07]  /*05e0*/  IMAD.U32 R11, RZ, RZ, UR5 ;  /* 0x00000005ff0b7e24 */ /* 0x000fce000f8e00ff */
[----:B------:R-:W-:Y:S05]  /*05f0*/  CALL.REL.NOINC `($__internal_0_$__cuda_sm20_div_rn_f64_full) ;  /* 0x00000004001c7944 */ /* 0x000fea0003c00000 */
[----:B------:R-:W-:Y:S02]  /*0600*/  IMAD.MOV.U32 R2, RZ, RZ, R4 ;  /* 0x000000ffff027224 */ /* 0x000fe400078e0004 */
[----:B------:R-:W-:-:S07]  /*0610*/  IMAD.MOV.U32 R3, RZ, RZ, R5 ;  /* 0x000000ffff037224 */ /* 0x000fce00078e0005 */
.L_x_18:
[----:B------:R-:W-:Y:S05]  /*0620*/  BSYNC.RECONVERGENT B0 ;  /* 0x0000000000007941 */ /* 0x000fea0003800200 */
.L_x_17:
[----:B------:R-:W-:Y:S01]  /*0630*/  IMAD.MOV.U32 R5, RZ, RZ, 0x3fe00000 ;  /* 0x3fe00000ff057424 */ /* 0x000fe200078e00ff */
[----:B------:R-:W0:Y:S01]  /*0640*/  LDCU.64 UR6, c[0x0][0x390] ;  /* 0x00007200ff0677ac */ /* 0x000e220008000a00 */
[----:B------:R-:W-:-:S03]  /*0650*/  IMAD.MOV.U32 R4, RZ, RZ, RZ ;  /* 0x000000ffff047224 */ /* 0x000fc600078e00ff */
[----:B------:R-:W-:-:S06]  /*0660*/  LOP3.LUT R5, R5, 0x80000000, R3, 0xb8, !PT ;  /* 0x8000000005057812 */ /* 0x000fcc00078eb803 */
[----:B------:R-:W-:Y:S01]  /*0670*/  DADD.RZ R2, R4, R2 ;  /* 0x0000000004027229 */ /* 0x000fe2000000c002 */
[----:B0-----:R-:W-:-:S09]  /*0680*/  ISETP.GE.AND P0, PT, R28, UR6, PT ;  /* 0x000000061c007c0c */ /* 0x001fd2000bf06270 */
[----:B------:R-:W0:Y:S01]  /*0690*/  F2I.S64.F64.TRUNC R2, R2 ;  /* 0x0000000200027311 */ /* 0x000e22000030d900 */
[----:B------:R-:W-:Y:S01]  /*06a0*/  ISETP.GT.AND P0, PT, R28, -0x1, !P0 ;  /* 0xffffffff1c00780c */ /* 0x000fe20004704270 */
[----:B0-----:R-:W-:-:S05]  /*06b0*/  IMAD.MOV.U32 R7, RZ, RZ, R2 ;  /* 0x000000ffff077224 */ /* 0x001fca00078e0002 */
[----:B------:R-:W-:-:S04]  /*06c0*/  ISETP.GE.AND P1, PT, R7, UR7, PT ;  /* 0x0000000707007c0c */ /* 0x000fc8000bf26270 */
[----:B------:R-:W-:-:S04]  /*06d0*/  ISETP.GT.AND P1, PT, R7, -0x1, !P1 ;  /* 0xffffffff0700780c */ /* 0x000fc80004f24270 */
[----:B------:R-:W-:-:S13]  /*06e0*/  PLOP3.LUT P0, PT, P0, P1, PT, 0x80, 0x8 ;  /* 0x000000000008781c */ /* 0x000fda0000703070 */
[----:B------:R-:W-:Y:S05]  /*06f0*/  @!P0 EXIT ;  /* 0x000000000000894d */ /* 0x000fea0003800000 */
[----:B------:R-:W0:Y:S01]  /*0700*/  LDC.64 R2, c[0x0][0x388] ;  /* 0x0000e200ff027b82 */ /* 0x000e220000000a00 */
[----:B------:R-:W1:Y:S01]  /*0710*/  LDCU.64 UR4, c[0x0][0x358] ;  /* 0x00006b00ff0477ac */ /* 0x000e620008000a00 */
[----:B------:R-:W-:Y:S01]  /*0720*/  IMAD R28, R28, UR7, R7 ;  /* 0x000000071c1c7c24 */ /* 0x000fe2000f8e0207 */
[----:B------:R-:W2:Y:S05]  /*0730*/  LDCU UR6, c[0x0][0x3c8] ;  /* 0x00007900ff0677ac */ /* 0x000eaa0008000800 */
[----:B------:R-:W1:Y:S01]  /*0740*/  LDC R5, c[0x0][0x3c8] ;  /* 0x0000f200ff057b82 */ /* 0x000e620000000800 */
[----:B0-----:R-:W-:-:S06]  /*0750*/  IMAD.WIDE R2, R28, 0x4, R2 ;  /* 0x000000041c027825 */ /* 0x001fcc00078e0202 */
[----:B-1----:R-:W2:Y:S02]  /*0760*/  ATOMG.E.EXCH.STRONG.GPU PT, R2, desc[UR4][R2.64], R5 ;  /* 0x80000005020279a8 */ /* 0x002ea4000c1ef104 */
[----:B--2---:R-:W-:-:S13]  /*0770*/  ISETP.NE.AND P0, PT, R2, UR6, PT ;  /* 0x0000000602007c0c */ /* 0x004fda000bf05270 */
[----:B------:R-:W-:Y:S05]  /*0780*/  @!P0 EXIT ;  /* 0x000000000000894d */ /* 0x000fea0003800000 */
[----:B------:R-:W0:Y:S01]  /*0790*/  MUFU.RCP64H R3, R19 ;  /* 0x0000001300037308 */ /* 0x000e220000001800 */
[----:B------:R-:W-:Y:S01]  /*07a0*/  IMAD.MOV.U32 R2, RZ, RZ, 0x1 ;  /* 0x00000001ff027424 */ /* 0x000fe200078e00ff */
[----:B------:R-:W1:Y:S01]  /*07b0*/  LDCU.64 UR6, c[0x0][0x3a8] ;  /* 0x00007500ff0677ac */ /* 0x000e620008000a00 */
[----:B------:R-:W-:Y:S04]  /*07c0*/  BSSY.RECONVERGENT B0, `(.L_x_19) ;  /* 0x0000016000007945 */ /* 0x000fe80003800200 */
[----:B0-----:R-:W-:Y:S02]  /*07d0*/  DFMA R4, -R18, R2, 1 ;  /* 0x3ff000001204742b */ /* 0x001fe40000000102 */
[----:B-1----:R-:W-:-:S06]  /*07e0*/  DADD R16, R16, UR6 ;  /* 0x0000000610107e29 */ /* 0x002fcc0008000000 */
[----:B------:R-:W-:-:S04]  /*07f0*/  DFMA R4, R4, R4, R4 ;  /* 0x000000040404722b */ /* 0x000fc80000000004 */
[----:B------:R-:W-:-:S04]  /*0800*/  FSETP.GEU.AND P1, PT, |R17|, 6.5827683646048100446e-37, PT ;  /* 0x036000001100780b */ /* 0x000fc80003f2e200 */
        /* <DEDUP_REMOVED lines=10> */
[----:B------:R-:W-:Y:S01]  /*08b0*/  MOV R10, R18 ;  /* 0x00000012000a7202 */ /* 0x000fe20000000f00 */
[----:B------:R-:W-:Y:S01]  /*08c0*/  IMAD.MOV.U32 R5, RZ, RZ, R17 ;  /* 0x000000ffff057224 */ /* 0x000fe200078e0011 */
[----:B------:R-:W-:Y:S01]  /*08d0*/  MOV R0, 0x900 ;  /* 0x0000090000007802 */ /* 0x000fe20000000f00 */
[----:B------:R-:W-:-:S07]  /*08e0*/  IMAD.MOV.U32 R11, RZ, RZ, R19 ;  /* 0x000000ffff0b7224 */ /* 0x000fce00078e0013 */
[----:B------:R-:W-:Y:S05]  /*08f0*/  CALL.REL.NOINC `($__internal_0_$__cuda_sm20_div_rn_f64_full) ;  /* 0x00000000005c7944 */ /* 0x000fea0003c00000 */
[----:B------:R-:W-:Y:S02]  /*0900*/  IMAD.MOV.U32 R2, RZ, RZ, R4 ;  /* 0x000000ffff027224 */ /* 0x000fe400078e0004 */
[----:B------:R-:W-:-:S07]  /*0910*/  IMAD.MOV.U32 R3, RZ, RZ, R5 ;  /* 0x000000ffff037224 */ /* 0x000fce00078e0005 */
.L_x_20:
[----:B------:R-:W-:Y:S05]  /*0920*/  BSYNC.RECONVERGENT B0 ;  /* 0x0000000000007941 */ /* 0x000fea0003800200 */
.L_x_19:
[----:B------:R-:W0:Y:S02]  /*0930*/  LDC R0, c[0x0][0x3a0] ;  /* 0x0000e800ff007b82 */ /* 0x000e240000000800 */
[----:B0-----:R-:W0:Y:S02]  /*0940*/  I2F.F64 R4, R0 ;  /* 0x0000000000047312 */ /* 0x001e240000201c00 */
[----:B0-----:R-:W-:Y:S01]  /*0950*/  DMUL R4, R4, R2 ;  /* 0x0000000204047228 */ /* 0x001fe20000000000 */
[----:B------:R-:W-:Y:S02]  /*0960*/  IMAD.MOV.U32 R3, RZ, RZ, 0x3fe00000 ;  /* 0x3fe00000ff037424 */ /* 0x000fe400078e00ff */
[----:B------:R-:W-:-:S07]  /*0970*/  IMAD.MOV.U32 R2, RZ, RZ, RZ ;  /* 0x000000ffff027224 */ /* 0x000fce00078e00ff */
[----:B------:R-:W-:-:S06]  /*0980*/  LOP3.LUT R3, R3, 0x80000000, R5, 0xb8, !PT ;  /* 0x8000000003037812 */ /* 0x000fcc00078eb805 */
[----:B------:R-:W-:Y:S01]  /*0990*/  DADD.RZ R2, R4, R2 ;  /* 0x0000000004027229 */ /* 0x000fe2000000c002 */
[----:B------:R-:W0:Y:S09]  /*09a0*/  LDC.64 R4, c[0x0][0x398] ;  /* 0x0000e600ff047b82 */ /* 0x000e320000000a00 */
[----:B------:R-:W1:Y:S02]  /*09b0*/  F2I.S64.F64.TRUNC R2, R2 ;  /* 0x0000000200027311 */ /* 0x000e64000030d900 */
[----:B-1----:R-:W-:-:S04]  /*09c0*/  VIMNMX R7, PT, PT, RZ, R2, !PT ;  /* 0x00000002ff077248 */ /* 0x002fc80007fe0100 */
[----:B------:R-:W-:-:S13]  /*09d0*/  ISETP.GE.AND P0, PT, R7, R0, PT ;  /* 0x000000000700720c */ /* 0x000fda0003f06270 */
[----:B------:R-:W-:-:S04]  /*09e0*/  @P0 VIADD R7, R0, 0xffffffff ;  /* 0xffffffff00070836 */ /* 0x000fc80000000000 */
[----:B0-----:R-:W-:-:S06]  /*09f0*/  IMAD.WIDE R4, R7, 0x4, R4 ;  /* 0x0000000407047825 */ /* 0x001fcc00078e0204 */
[----:B------:R-:W2:Y:S02]  /*0a00*/  LDG.E R5, desc[UR4][R4.64] ;  /* 0x0000000404057981 */ /* 0x000ea4000c1e1900 */
[----:B--2---:R-:W-:-:S13]  /*0a10*/  ISETP.GE.AND P0, PT, R5, 0x1, PT ;  /* 0x000000010500780c */ /* 0x004fda0003f06270 */
[----:B------:R-:W-:Y:S05]  /*0a20*/  @!P0 EXIT ;  /* 0x000000000000894d */ /* 0x000fea0003800000 */
[----:B------:R-:W0:Y:S02]  /*0a30*/  LDC.64 R2, c[0x0][0x380] ;  /* 0x0000e000ff027b82 */ /* 0x000e240000000a00 */
[----:B0-----:R-:W-:-:S05]  /*0a40*/  IMAD.WIDE R28, R28, 0x4, R2 ;  /* 0x000000041c1c7825 */ /* 0x001fca00078e0202 */
[----:B------:R-:W-:Y:S01]  /*0a50*/  REDG.E.ADD.STRONG.GPU desc[UR4][R28.64], R5 ;  /* 0x000000051c00798e */ /* 0x000fe2000c12e104 */
[----:B------:R-:W-:Y:S05]  /*0a60*/  EXIT ;  /* 0x000000000000794d */ /* 0x000fea0003800000 */
        .weak           $__internal_0_$__cuda_sm20_div_rn_f64_full
        .type           $__internal_0_$__cuda_sm20_div_rn_f64_full,@function
        .size           $__internal_0_$__cuda_sm20_div_rn_f64_full,(.L_x_27 - $__internal_0_$__cuda_sm20_div_rn_f64_full)
$__internal_0_$__cuda_sm20_div_rn_f64_full:
[C---:B------:R-:W-:Y:S01]  /*0a70*/  FSETP.GEU.AND P0, PT, |R11|.reuse, 1.469367938527859385e-39, PT ;  /* 0x001000000b00780b */ /* 0x040fe20003f0e200 */
[----:B------:R-:W-:Y:S01]  /*0a80*/  IMAD.MOV.U32 R9, RZ, RZ, R5 ;  /* 0x000000ffff097224 */ /* 0x000fe200078e0005 */
[C---:B------:R-:W-:Y:S01]  /*0a90*/  LOP3.LUT R12, R11.reuse, 0x800fffff, RZ, 0xc0, !PT ;  /* 0x800fffff0b0c7812 */ /* 0x040fe200078ec0ff */
[----:B------:R-:W-:Y:S01]  /*0aa0*/  IMAD.MOV.U32 R6, RZ, RZ, 0x1 ;  /* 0x00000001ff067424 */ /* 0x000fe200078e00ff */
[----:B------:R-:W-:Y:S01]  /*0ab0*/  LOP3.LUT R5, R11, 0x7ff00000, RZ, 0xc0, !PT ;  /* 0x7ff000000b057812 */ /* 0x000fe200078ec0ff */
[----:B------:R-:W-:Y:S01]  /*0ac0*/  IMAD.MOV.U32 R8, RZ, RZ, R4 ;  /* 0x000000ffff087224 */ /* 0x000fe200078e0004 */
[----:B------:R-:W-:Y:S01]  /*0ad0*/  LOP3.LUT R13, R12, 0x3ff00000, RZ, 0xfc, !PT ;  /* 0x3ff000000c0d7812 */ /* 0x000fe200078efcff */
[----:B------:R-:W-:Y:S01]  /*0ae0*/  IMAD.MOV.U32 R12, RZ, RZ, R10 ;  /* 0x000000ffff0c7224 */ /* 0x000fe200078e000a */
[C---:B------:R-:W-:Y:S01]  /*0af0*/  FSETP.GEU.AND P2, PT, |R9|.reuse, 1.469367938527859385e-39, PT ;  /* 0x001000000900780b */ /* 0x040fe20003f4e200 */
[----:B------:R-:W-:Y:S01]  /*0b00*/  BSSY.RECONVERGENT B1, `(.L_x_21) ;  /* 0x0000050000017945 */ /* 0x000fe20003800200 */
[----:B------:R-:W-:-:S03]  /*0b10*/  LOP3.LUT R2, R9, 0x7ff00000, RZ, 0xc0, !PT ;  /* 0x7ff0000009027812 */ /* 0x000fc600078ec0ff */
[----:B------:R-:W-:Y:S01]  /*0b20*/  @!P0 DMUL R12, R10, 8.98846567431157953865e+307 ;  /* 0x7fe000000a0c8828 */ /* 0x000fe20000000000 */
[----:B------:R-:W-:Y:S01]  /*0b30*/  ISETP.GE.U32.AND P1, PT, R2, R5, PT ;  /* 0x000000050200720c */ /* 0x000fe20003f26070 */
[----:B------:R-:W-:-:S04]  /*0b40*/  IMAD.MOV.U32 R4, RZ, RZ, R2 ;  /* 0x000000ffff047224 */ /* 0x000fc800078e0002 */
[----:B------:R-:W0:Y:S02]  /*0b50*/  MUFU.RCP64H R7, R13 ;  /* 0x0000000d00077308 */ /* 0x000e240000001800 */
[----:B------:R-:W-:Y:S02]  /*0b60*/  @!P2 LOP3.LUT R3, R11, 0x7ff00000, RZ, 0xc0, !PT ;  /* 0x7ff000000b03a812 */ /* 0x000fe400078ec0ff */
[----:B------:R-:W-:Y:S02]  /*0b70*/  @!P0 LOP3.LUT R5, R13, 0x7ff00000, RZ, 0xc0, !PT ;  /* 0x7ff000000d058812 */ /* 0x000fe400078ec0ff */
[----:B------:R-:W-:Y:S01]  /*0b80*/  @!P2 ISETP.GE.U32.AND P3, PT, R2, R3, PT ;  /* 0x000000030200a20c */ /* 0x000fe20003f66070 */
[----:B------:R-:W-:-:S05]  /*0b90*/  IMAD.MOV.U32 R3, RZ, RZ, 0x1ca00000 ;  /* 0x1ca00000ff037424 */ /* 0x000fca00078e00ff */
[----:B------:R-:W-:-:S04]  /*0ba0*/  @!P2 SEL R21, R3, 0x63400000, !P3 ;  /* 0x634000000315a807 */ /* 0x000fc80005800000 */
[----:B------:R-:W-:Y:S01]  /*0bb0*/  @!P2 LOP3.LUT R24, R21, 0x80000000, R9, 0xf8, !PT ;  /* 0x800000001518a812 */ /* 0x000fe200078ef809 */
[----:B0-----:R-:W-:-:S03]  /*0bc0*/  DFMA R22, R6, -R12, 1 ;  /* 0x3ff000000616742b */ /* 0x001fc6000000080c */
[----:B------:R-:W-:Y:S01]  /*0bd0*/  @!P2 LOP3.LUT R25, R24, 0x100000, RZ, 0xfc, !PT ;  /* 0x001000001819a812 */ /* 0x000fe200078efcff */
[----:B------:R-:W-:-:S04]  /*0be0*/  @!P2 IMAD.MOV.U32 R24, RZ, RZ, RZ ;  /* 0x000000ffff18a224 */ /* 0x000fc800078e00ff */
[----:B------:R-:W-:-:S08]  /*0bf0*/  DFMA R22, R22, R22, R22 ;  /* 0x000000161616722b */ /* 0x000fd00000000016 */
[----:B------:R-:W-:Y:S01]  /*0c00*/  DFMA R22, R6, R22, R6 ;  /* 0x000000160616722b */ /* 0x000fe20000000006 */
[----:B------:R-:W-:Y:S02]  /*0c10*/  SEL R7, R3, 0x63400000, !P1 ;  /* 0x6340000003077807 */ /* 0x000fe40004800000 */
[----:B------:R-:W-:Y:S02]  /*0c20*/  MOV R6, R8 ;  /* 0x0000000800067202 */ /* 0x000fe40000000f00 */
[----:B------:R-:W-:-:S03]  /*0c30*/  LOP3.LUT R7, R7, 0x800fffff, R9, 0xf8, !PT ;  /* 0x800fffff07077812 */ /* 0x000fc600078ef809 */
[----:B------:R-:W-:-:S03]  /*0c40*/  DFMA R20, R22, -R12, 1 ;  /* 0x3ff000001614742b */ /* 0x000fc6000000080c */
[----:B------:R-:W-:-:S05]  /*0c50*/  @!P2 DFMA R6, R6, 2, -R24 ;  /* 0x400000000606a82b */ /* 0x000fca0000000818 */
[----:B------:R-:W-:-:S05]  /*0c60*/  DFMA R20, R22, R20, R22 ;  /* 0x000000141614722b */ /* 0x000fca0000000016 */
[----:B------:R-:W-:-:S03]  /*0c70*/  @!P2 LOP3.LUT R4, R7, 0x7ff00000, RZ, 0xc0, !PT ;  /* 0x7ff000000704a812 */ /* 0x000fc600078ec0ff */
[----:B------:R-:W-:Y:S02]  /*0c80*/  DMUL R22, R20, R6 ;  /* 0x0000000614167228 */ /* 0x000fe40000000000 */
[----:B------:R-:W-:-:S05]  /*0c90*/  VIADD R26, R4, 0xffffffff ;  /* 0xffffffff041a7836 */ /* 0x000fca0000000000 */
[----:B------:R-:W-:Y:S01]  /*0ca0*/  ISETP.GT.U32.AND P0, PT, R26, 0x7feffffe, PT ;  /* 0x7feffffe1a00780c */ /* 0x000fe20003f04070 */
[----:B------:R-:W-:Y:S01]  /*0cb0*/  VIADD R26, R5, 0xffffffff ;  /* 0xffffffff051a7836 */ /* 0x000fe20000000000 */
[----:B------:R-:W-:-:S04]  /*0cc0*/  DFMA R24, R22, -R12, R6 ;  /* 0x8000000c1618722b */ /* 0x000fc80000000006 */
[----:B------:R-:W-:-:S04]  /*0cd0*/  ISETP.GT.U32.OR P0, PT, R26, 0x7feffffe, P0 ;  /* 0x7feffffe1a00780c */ /* 0x000fc80000704470 */
[----:B------:R-:W-:-:S09]  /*0ce0*/  DFMA R24, R20, R24, R22 ;  /* 0x000000181418722b */ /* 0x000fd20000000016 */
[----:B------:R-:W-:Y:S05]  /*0cf0*/  @P0 BRA `(.L_x_22) ;  /* 0x00000000006c0947 */ /* 0x000fea0003800000 */
[----:B------:R-:W-:-:S04]  /*0d00*/  LOP3.LUT R5, R11, 0x7ff00000, RZ, 0xc0, !PT ;  /* 0x7ff000000b057812 */ /* 0x000fc800078ec0ff */
[CC--:B------:R-:W-:Y:S02]  /*0d10*/  VIADDMNMX R4, R2.reuse, -R5.reuse, 0xb9600000, !PT ;  /* 0xb960000002047446 */ /* 0x0c0fe40007800905 */
[----:B------:R-:W-:Y:S02]  /*0d20*/  ISETP.GE.U32.AND P0, PT, R2, R5, PT ;  /* 0x000000050200720c */ /* 0x000fe40003f06070 */
[----:B------:R-:W-:Y:S02]  /*0d30*/  VIMNMX R4, PT, PT, R4, 0x46a00000, PT ;  /* 0x46a0000004047848 */ /* 0x000fe40003fe0100 */
[----:B------:R-:W-:-:S05]  /*0d40*/  SEL R3, R3, 0x63400000, !P0 ;  /* 0x6340000003037807 */ /* 0x000fca0004000000 */
[----:B------:R-:W-:Y:S02]  /*0d50*/  IMAD.IADD R8, R4, 0x1, -R3 ;  /* 0x0000000104087824 */ /* 0x000fe400078e0a03 */
[----:B------:R-:W-:Y:S02]  /*0d60*/  IMAD.MOV.U32 R4, RZ, RZ, RZ ;  /* 0x000000ffff047224 */ /* 0x000fe400078e00ff */
[----:B------:R-:W-:-:S06]  /*0d70*/  VIADD R5, R8, 0x7fe00000 ;  /* 0x7fe0000008057836 */ /* 0x000fcc0000000000 */
[----:B------:R-:W-:-:S10]  /*0d80*/  DMUL R2, R24, R4 ;  /* 0x0000000418027228 */ /* 0x000fd40000000000 */
[----:B------:R-:W-:-:S13]  /*0d90*/  FSETP.GTU.AND P0, PT, |R3|, 1.469367938527859385e-39, PT ;  /* 0x001000000300780b */ /* 0x000fda0003f0c200 */
[----:B------:R-:W-:Y:S05]  /*0da0*/  @P0 BRA `(.L_x_23) ;  /* 0x0000000000940947 */ /* 0x000fea0003800000 */
[----:B------:R-:W-:-:S06]  /*0db0*/  DFMA R6, R24, -R12, R6 ;  /* 0x8000000c1806722b */ /* 0x000fcc0000000006 */
[----:B------:R-:W-:-:S04]  /*0dc0*/  IMAD.MOV.U32 R6, RZ, RZ, RZ ;  /* 0x000000ffff067224 */ /* 0x000fc800078e00ff */
[C---:B------:R-:W-:Y:S02]  /*0dd0*/  FSETP.NEU.AND P0, PT, R7.reuse, RZ, PT ;  /* 0x000000ff0700720b */ /* 0x040fe40003f0d000 */
[----:B------:R-:W-:-:S04]  /*0de0*/  LOP3.LUT R11, R7, 0x80000000, R11, 0x48, !PT ;  /* 0x80000000070b7812 */ /* 0x000fc800078e480b */
[----:B------:R-:W-:-:S07]  /*0df0*/  LOP3.LUT R7, R11, R5, RZ, 0xfc, !PT ;  /* 0x000000050b077212 */ /* 0x000fce00078efcff */
[----:B------:R-:W-:Y:S05]  /*0e00*/  @!P0 BRA `(.L_x_23) ;  /* 0x00000000007c8947 */ /* 0x000fea0003800000 */
[----:B------:R-:W-:Y:S01]  /*0e10*/  IMAD.MOV R5, RZ, RZ, -R8 ;  /* 0x000000ffff057224 */ /* 0x000fe200078e0a08 */
[----:B------:R-:W-:Y:S01]  /*0e20*/  DMUL.RP R6, R24, R6 ;  /* 0x0000000618067228 */ /* 0x000fe20000008000 */
[----:B------:R-:W-:-:S06]  /*0e30*/  IMAD.MOV.U32 R4, RZ, RZ, RZ ;  /* 0x000000ffff047224 */ /* 0x000fcc00078e00ff */
[----:B------:R-:W-:-:S03]  /*0e40*/  DFMA R4, R2, -R4, R24 ;  /* 0x800000040204722b */ /* 0x000fc60000000018 */
[----:B------:R-:W-:-:S03]  /*0e50*/  LOP3.LUT R11, R7, R11, RZ, 0x3c, !PT ;  /* 0x0000000b070b7212 */ /* 0x000fc600078e3cff */
[----:B------:R-:W-:-:S04]  /*0e60*/  IADD3 R4, PT, PT, -R8, -0x43300000, RZ ;  /* 0xbcd0000008047810 */ /* 0x000fc80007ffe1ff */
[----:B------:R-:W-:-:S04]  /*0e70*/  FSETP.NEU.AND P0, PT, |R5|, R4, PT ;  /* 0x000000040500720b */ /* 0x000fc80003f0d200 */
[----:B------:R-:W-:Y:S02]  /*0e80*/  FSEL R2, R6, R2, !P0 ;  /* 0x0000000206027208 */ /* 0x000fe40004000000 */
[----:B------:R-:W-:Y:S01]  /*0e90*/  FSEL R3, R11, R3, !P0 ;  /* 0x000000030b037208 */ /* 0x000fe20004000000 */
[----:B------:R-:W-:Y:S06]  /*0ea0*/  BRA `(.L_x_23) ;  /* 0x0000000000547947 */ /* 0x000fec0003800000 */
.L_x_22:
[----:B------:R-:W-:-:S14]  /*0eb0*/  DSETP.NAN.AND P0, PT, R8, R8, PT ;  /* 0x000000080800722a */ /* 0x000fdc0003f08000 */
[----:B------:R-:W-:Y:S05]  /*0ec0*/  @P0 BRA `(.L_x_24) ;  /* 0x0000000000440947 */ /* 0x000fea0003800000 */
[----:B------:R-:W-:-:S14]  /*0ed0*/  DSETP.NAN.AND P0, PT, R10, R10, PT ;  /* 0x0000000a0a00722a */ /* 0x000fdc0003f08000 */
[----:B------:R-:W-:Y:S05]  /*0ee0*/  @P0 BRA `(.L_x_25) ;  /* 0x0000000000300947 */ /* 0x000fea0003800000 */
[----:B------:R-:W-:Y:S01]  /*0ef0*/  ISETP.NE.AND P0, PT, R4, R5, PT ;  /* 0x000000050400720c */ /* 0x000fe20003f05270 */
[----:B------:R-:W-:Y:S01]  /*0f00*/  IMAD.MOV.U32 R2, RZ, RZ, 0x0 ;  /* 0x00000000ff027424 */ /* 0x000fe200078e00ff */
[----:B------:R-:W-:-:S11]  /*0f10*/  MOV R3, 0xfff80000 ;  /* 0xfff8000000037802 */ /* 0x000fd60000000f00 */
[----:B------:R-:W-:Y:S05]  /*0f20*/  @!P0 BRA `(.L_x_23) ;  /* 0x0000000000348947 */ /* 0x000fea0003800000 */
[----:B------:R-:W-:Y:S02]  /*0f30*/  ISETP.NE.AND P0, PT, R4, 0x7ff00000, PT ;  /* 0x7ff000000400780c */ /* 0x000fe40003f05270 */
[----:B------:R-:W-:Y:S02]  /*0f40*/  LOP3.LUT R3, R9, 0x80000000, R11, 0x48, !PT ;  /* 0x8000000009037812 */ /* 0x000fe400078e480b */
[----:B------:R-:W-:-:S13]  /*0f50*/  ISETP.EQ.OR P0, PT, R5, RZ, !P0 ;  /* 0x000000ff0500720c */ /* 0x000fda0004702670 */
[----:B------:R-:W-:Y:S01]  /*0f60*/  @P0 LOP3.LUT R4, R3, 0x7ff00000, RZ, 0xfc, !PT ;  /* 0x7ff0000003040812 */ /* 0x000fe200078efcff */
[----:B------:R-:W-:Y:S02]  /*0f70*/  @!P0 IMAD.MOV.U32 R2, RZ, RZ, RZ ;  /* 0x000000ffff028224 */ /* 0x000fe400078e00ff */
[----:B------:R-:W-:Y:S02]  /*0f80*/  @P0 IMAD.MOV.U32 R2, RZ, RZ, RZ ;  /* 0x000000ffff020224 */ /* 0x000fe400078e00ff */
[----:B------:R-:W-:Y:S01]  /*0f90*/  @P0 IMAD.MOV.U32 R3, RZ, RZ, R4 ;  /* 0x000000ffff030224 */ /* 0x000fe200078e0004 */
[----:B------:R-:W-:Y:S06]  /*0fa0*/  BRA `(.L_x_23) ;  /* 0x0000000000147947 */ /* 0x000fec0003800000 */
.L_x_25:
[----:B------:R-:W-:Y:S01]  /*0fb0*/  LOP3.LUT R3, R11, 0x80000, RZ, 0xfc, !PT ;  /* 0x000800000b037812 */ /* 0x000fe200078efcff */
[----:B------:R-:W-:Y:S01]  /*0fc0*/  IMAD.MOV.U32 R2, RZ, RZ, R10 ;  /* 0x000000ffff027224 */ /* 0x000fe200078e000a */
[----:B------:R-:W-:Y:S06]  /*0fd0*/  BRA `(.L_x_23) ;  /* 0x0000000000087947 */ /* 0x000fec0003800000 */
.L_x_24:
[----:B------:R-:W-:Y:S01]  /*0fe0*/  LOP3.LUT R3, R9, 0x80000, RZ, 0xfc, !PT ;  /* 0x0008000009037812 */ /* 0x000fe200078efcff */
[----:B------:R-:W-:-:S07]  /*0ff0*/  IMAD.MOV.U32 R2, RZ, RZ, R8 ;  /* 0x000000ffff027224 */ /* 0x000fce00078e0008 */
.L_x_23:
[----:B------:R-:W-:Y:S05]  /*1000*/  BSYNC.RECONVERGENT B1 ;  /* 0x0000000000017941 */ /* 0x000fea0003800200 */
.L_x_21:
[----:B------:R-:W-:Y:S02]  /*1010*/  IMAD.MOV.U32 R4, RZ, RZ, R2 ;  /* 0x000000ffff047224 */ /* 0x000fe400078e0002 */
[----:B------:R-:W-:Y:S02]  /*1020*/  IMAD.MOV.U32 R5, RZ, RZ, R3 ;  /* 0x000000ffff057224 */ /* 0x000fe400078e0003 */
[----:B------:R-:W-:Y:S02]  /*1030*/  IMAD.MOV.U32 R2, RZ, RZ, R0 ;  /* 0x000000ffff027224 */ /* 0x000fe400078e0000 */
[----:B------:R-:W-:-:S04]  /*1040*/  IMAD.MOV.U32 R3, RZ, RZ, 0x0 ;  /* 0x00000000ff037424 */ /* 0x000fc800078e00ff */
[----:B------:R-:W-:Y:S05]  /*1050*/  RET.REL.NODEC R2 `(_Z15cleaning_kernelPiS_iiPKiiddddi) ;  /* 0xffffffec02e87950 */ /* 0x000fea0003c3ffff */
.L_x_26:
        /* <DEDUP_REMOVED lines=10> */
.L_x_27:


//--------------------- .nv.shared._Z23compute_variance_kernelPKiiiddddPdPi --------------------------
	.section	.nv.shared._Z23compute_variance_kernelPKiiiddddPdPi,"aw",@nobits
	.sectionflags	@""
	.align	8
.nv.shared._Z23compute_variance_kernelPKiiiddddPdPi:
	.zero		7168


//--------------------- .nv.shared.reserved.0     --------------------------
	.section	.nv.shared.reserved.0,"aw",@nobits
	.weak		__nv_reservedSMEM_offset_0_alias
	.size		__nv_reservedSMEM_offset_0_alias, 0, 64
	.other		__nv_reservedSMEM_offset_0_alias,@"STO_CUDA_RESERVED_SHARED STV_DEFAULT"
__nv_reservedSMEM_offset_0_alias:
	.zero		0
	.zero		64


//--------------------- .nv.shared._Z18compute_sum_kernelPKiiidddPxPi --------------------------
	.section	.nv.shared._Z18compute_sum_kernelPKiiidddPxPi,"aw",@nobits
	.sectionflags	@""
	.align	8
.nv.shared._Z18compute_sum_kernelPKiiidddPxPi:
	.zero		7168


//--------------------- .nv.constant0._Z23compute_variance_kernelPKiiiddddPdPi --------------------------
	.section	.nv.constant0._Z23compute_variance_kernelPKiiiddddPdPi,"a",@progbits
	.sectionflags	@""
	.align	4
.nv.constant0._Z23compute_variance_kernelPKiiiddddPdPi:
	.zero		960


//--------------------- .nv.constant0._Z18compute_sum_kernelPKiiidddPxPi --------------------------
	.section	.nv.constant0._Z18compute_sum_kernelPKiiidddPxPi,"a",@progbits
	.sectionflags	@""
	.align	4
.nv.constant0._Z18compute_sum_kernelPKiiidddPxPi:
	.zero		952


//--------------------- .nv.constant0._Z15cleaning_kernelPiS_iiPKiiddddi --------------------------
	.section	.nv.constant0._Z15cleaning_kernelPiS_iiPKiiddddi,"a",@progbits
	.sectionflags	@""
	.align	4
.nv.constant0._Z15cleaning_kernelPiS_iiPKiiddddi:
	.zero		972


//--------------------- SYMBOLS --------------------------

	.type		.nv.reservedSmem.offset0,@object
	.size		.nv.reservedSmem.offset0,0x4
	.type		.nv.reservedSmem.cap,@object
	.size		.nv.reservedSmem.cap,0x4
